	.target	sm_100a

	.elftype	@"ET_EXEC"


//--------------------- .note.nv.tkinfo           --------------------------
	.section	.note.nv.tkinfo,"",@"SHT_NOTE"
	.sectionflags	@"SHF_NOTE_NV_TKINFO"
	.tkinfo
        /*0018*/ 	.word	0x00000002
        /*0030*/ 	.string	""
        /*0030*/ 	.string	"ptxas"
        /*0030*/ 	.string	"Cuda compilation tools, release 13.0, V13.0.88"
        /*0030*/ 	.string	"Build cuda_13.0.r13.0/compiler.36424714_0"
        /*0030*/ 	.string	"-arch sm_100a -m 64 "



//--------------------- .note.nv.cuinfo           --------------------------
	.section	.note.nv.cuinfo,"",@"SHT_NOTE"
	.sectionflags	@"SHF_NOTE_NV_CUINFO"
        /*0018*/ 	.short	0x0002
        /*001a*/ 	.short	0x0064
        /*001c*/ 	.short	0x0082
	.zero		2


//--------------------- .nv.info                  --------------------------
	.section	.nv.info,"",@"SHT_CUDA_INFO"
	.align	4


	//----- nvinfo : EIATTR_REGCOUNT
	.align		4
        /*0000*/ 	.byte	0x04, 0x2f
        /*0002*/ 	.short	(.L_19 - .L_18)
	.align		4
.L_18:
        /*0004*/ 	.word	index@(_ZN7cutlass13device_kernelINS_4gemm6kernel13GemmUniversalIN4cute5tupleIJiiiiEEENS1_10collective13CollectiveMmaINS1_35MainloopSm100TmaUmmaWarpSpecializedILi4ELi2ELi4ENS5_IJNS4_1CILi1EEESB_SB_EEEEENS5_IJNSA_ILi128EEESE_NSA_ILi64EEEEEENS_10bfloat16_tENS5_IJlSB_lEEESH_SI_NS4_8TiledMMAINS4_8MMA_AtomIJNS4_20SM100_MMA_F16BF16_SSISH_SH_fLi128ELi128ELNS4_4UMMA5MajorE0ELSN_0ELNSM_7ScaleInE0ELSO_0EEEEEENS4_6LayoutISC_NS5_IJNSA_ILi0EEESS_SS_EEEEENS5_IJNS4_10UnderscoreESV_SV_EEEEENS4_13SM90_TMA_LOADENS4_14ComposedLayoutINS4_7SwizzleILi3ELi4ELi3EEENS4_18smem_ptr_flag_bitsILi16EEENSR_INS5_IJNSA_ILi8EEESF_EEENS5_IJSF_SB_EEEEEEEvNS4_8identityESY_S18_vS19_EENS_8epilogue10collective18CollectiveEpilogueINS1B_23Sm100TmaWarpSpecializedILi4ELi2ELi32ELb1ELb0EEEJSG_NS5_IJNSR_ISE_SB_EENSR_INSA_ILi32EEESB_EEEEESH_SI_SH_SI_NS1B_6fusion15FusionCallbacksIS1F_NS1K_17LinearCombinationISH_fSH_fLNS_15FloatRoundStyleE2EEESG_S1J_JEEENS4_5SM1004TMEM4LOAD26SM100_TMEM_LOAD_32dp32b32xESY_NSZ_INS10_ILi2ELi4ELi3EEES13_NSR_INS5_IJS14_S1H_EEENS5_IJS1H_SB_EEEEEEENS4_39AutoVectorizingCopyWithAssumedAlignmentILi128EEENS4_14SM90_TMA_STOREES1Y_S20_S20_EEEvvEEEEvNT_6ParamsE)
        /*0008*/ 	.word	0x0000006e


	//----- nvinfo : EIATTR_FRAME_SIZE
	.align		4
.L_19:
        /*000c*/ 	.byte	0x04, 0x11
        /*000e*/ 	.short	(.L_21 - .L_20)
	.align		4
.L_20:
        /*0010*/ 	.word	index@($__internal_2_$__cuda_sm10x_tcgen05_guardrail_trap_unallocated_columns_being_dealloced)
        /*0014*/ 	.word	0x00000000


	//----- nvinfo : EIATTR_FRAME_SIZE
	.align		4
.L_21:
        /*0018*/ 	.byte	0x04, 0x11
        /*001a*/ 	.short	(.L_23 - .L_22)
	.align		4
.L_22:
        /*001c*/ 	.word	index@($__internal_1_$__cuda_sm10x_tcgen05_guardrail_trap_phase_invalid_during_alloc)
        /*0020*/ 	.word	0x00000000


	//----- nvinfo : EIATTR_FRAME_SIZE
	.align		4
.L_23:
        /*0024*/ 	.byte	0x04, 0x11
        /*0026*/ 	.short	(.L_25 - .L_24)
	.align		4
.L_24:
        /*0028*/ 	.word	index@($__internal_0_$__cuda_sm10x_tcgen05_guardrail_trap_col_being_dealloced_not_returned_by_alloc)
        /*002c*/ 	.word	0x00000000


	//----- nvinfo : EIATTR_FRAME_SIZE
	.align		4
.L_25:
        /*0030*/ 	.byte	0x04, 0x11
        /*0032*/ 	.short	(.L_27 - .L_26)
	.align		4
.L_26:
        /*0034*/ 	.word	index@(_ZN7cutlass13device_kernelINS_4gemm6kernel13GemmUniversalIN4cute5tupleIJiiiiEEENS1_10collective13CollectiveMmaINS1_35MainloopSm100TmaUmmaWarpSpecializedILi4ELi2ELi4ENS5_IJNS4_1CILi1EEESB_SB_EEEEENS5_IJNSA_ILi128EEESE_NSA_ILi64EEEEEENS_10bfloat16_tENS5_IJlSB_lEEESH_SI_NS4_8TiledMMAINS4_8MMA_AtomIJNS4_20SM100_MMA_F16BF16_SSISH_SH_fLi128ELi128ELNS4_4UMMA5MajorE0ELSN_0ELNSM_7ScaleInE0ELSO_0EEEEEENS4_6LayoutISC_NS5_IJNSA_ILi0EEESS_SS_EEEEENS5_IJNS4_10UnderscoreESV_SV_EEEEENS4_13SM90_TMA_LOADENS4_14ComposedLayoutINS4_7SwizzleILi3ELi4ELi3EEENS4_18smem_ptr_flag_bitsILi16EEENSR_INS5_IJNSA_ILi8EEESF_EEENS5_IJSF_SB_EEEEEEEvNS4_8identityESY_S18_vS19_EENS_8epilogue10collective18CollectiveEpilogueINS1B_23Sm100TmaWarpSpecializedILi4ELi2ELi32ELb1ELb0EEEJSG_NS5_IJNSR_ISE_SB_EENSR_INSA_ILi32EEESB_EEEEESH_SI_SH_SI_NS1B_6fusion15FusionCallbacksIS1F_NS1K_17LinearCombinationISH_fSH_fLNS_15FloatRoundStyleE2EEESG_S1J_JEEENS4_5SM1004TMEM4LOAD26SM100_TMEM_LOAD_32dp32b32xESY_NSZ_INS10_ILi2ELi4ELi3EEES13_NSR_INS5_IJS14_S1H_EEENS5_IJS1H_SB_EEEEEEENS4_39AutoVectorizingCopyWithAssumedAlignmentILi128EEENS4_14SM90_TMA_STOREES1Y_S20_S20_EEEvvEEEEvNT_6ParamsE)
        /*0038*/ 	.word	0x00000000


	//----- nvinfo : EIATTR_MIN_STACK_SIZE
	.align		4
.L_27:
        /*003c*/ 	.byte	0x04, 0x12
        /*003e*/ 	.short	(.L_29 - .L_28)
	.align		4
.L_28:
        /*0040*/ 	.word	index@(_ZN7cutlass13device_kernelINS_4gemm6kernel13GemmUniversalIN4cute5tupleIJiiiiEEENS1_10collective13CollectiveMmaINS1_35MainloopSm100TmaUmmaWarpSpecializedILi4ELi2ELi4ENS5_IJNS4_1CILi1EEESB_SB_EEEEENS5_IJNSA_ILi128EEESE_NSA_ILi64EEEEEENS_10bfloat16_tENS5_IJlSB_lEEESH_SI_NS4_8TiledMMAINS4_8MMA_AtomIJNS4_20SM100_MMA_F16BF16_SSISH_SH_fLi128ELi128ELNS4_4UMMA5MajorE0ELSN_0ELNSM_7ScaleInE0ELSO_0EEEEEENS4_6LayoutISC_NS5_IJNSA_ILi0EEESS_SS_EEEEENS5_IJNS4_10UnderscoreESV_SV_EEEEENS4_13SM90_TMA_LOADENS4_14ComposedLayoutINS4_7SwizzleILi3ELi4ELi3EEENS4_18smem_ptr_flag_bitsILi16EEENSR_INS5_IJNSA_ILi8EEESF_EEENS5_IJSF_SB_EEEEEEEvNS4_8identityESY_S18_vS19_EENS_8epilogue10collective18CollectiveEpilogueINS1B_23Sm100TmaWarpSpecializedILi4ELi2ELi32ELb1ELb0EEEJSG_NS5_IJNSR_ISE_SB_EENSR_INSA_ILi32EEESB_EEEEESH_SI_SH_SI_NS1B_6fusion15FusionCallbacksIS1F_NS1K_17LinearCombinationISH_fSH_fLNS_15FloatRoundStyleE2EEESG_S1J_JEEENS4_5SM1004TMEM4LOAD26SM100_TMEM_LOAD_32dp32b32xESY_NSZ_INS10_ILi2ELi4ELi3EEES13_NSR_INS5_IJS14_S1H_EEENS5_IJS1H_SB_EEEEEEENS4_39AutoVectorizingCopyWithAssumedAlignmentILi128EEENS4_14SM90_TMA_STOREES1Y_S20_S20_EEEvvEEEEvNT_6ParamsE)
        /*0044*/ 	.word	0x00000000
.L_29:


//--------------------- .nv.compat                --------------------------
	.section	.nv.compat,"",@"SHT_CUDA_COMPAT_INFO"
	.align	4
        /*0000*/ 	.byte	0x02, 0x09, 0x01, 0x00, 0x02, 0x02, 0x02, 0x00, 0x02, 0x05, 0x05, 0x00, 0x03, 0x07, 0x01, 0x01
        /*0010*/ 	.byte	0x02, 0x03, 0x01, 0x00, 0x02, 0x06, 0x01, 0x00, 0x04, 0x0b, 0x08, 0x00, 0x09, 0x00, 0x00, 0x00
        /*0020*/ 	.byte	0x00, 0x00, 0x00, 0x00


//--------------------- .nv.info._ZN7cutlass13device_kernelINS_4gemm6kernel13GemmUniversalIN4cute5tupleIJiiiiEEENS1_10collective13CollectiveMmaINS1_35MainloopSm100TmaUmmaWarpSpecializedILi4ELi2ELi4ENS5_IJNS4_1CILi1EEESB_SB_EEEEENS5_IJNSA_ILi128EEESE_NSA_ILi64EEEEEENS_10bfloat16_tENS5_IJlSB_lEEESH_SI_NS4_8TiledMMAINS4_8MMA_AtomIJNS4_20SM100_MMA_F16BF16_SSISH_SH_fLi128ELi128ELNS4_4UMMA5MajorE0ELSN_0ELNSM_7ScaleInE0ELSO_0EEEEEENS4_6LayoutISC_NS5_IJNSA_ILi0EEESS_SS_EEEEENS5_IJNS4_10UnderscoreESV_SV_EEEEENS4_13SM90_TMA_LOADENS4_14ComposedLayoutINS4_7SwizzleILi3ELi4ELi3EEENS4_18smem_ptr_flag_bitsILi16EEENSR_INS5_IJNSA_ILi8EEESF_EEENS5_IJSF_SB_EEEEEEEvNS4_8identityESY_S18_vS19_EENS_8epilogue10collective18CollectiveEpilogueINS1B_23Sm100TmaWarpSpecializedILi4ELi2ELi32ELb1ELb0EEEJSG_NS5_IJNSR_ISE_SB_EENSR_INSA_ILi32EEESB_EEEEESH_SI_SH_SI_NS1B_6fusion15FusionCallbacksIS1F_NS1K_17LinearCombinationISH_fSH_fLNS_15FloatRoundStyleE2EEESG_S1J_JEEENS4_5SM1004TMEM4LOAD26SM100_TMEM_LOAD_32dp32b32xESY_NSZ_INS10_ILi2ELi4ELi3EEES13_NSR_INS5_IJS14_S1H_EEENS5_IJS1H_SB_EEEEEEENS4_39AutoVectorizingCopyWithAssumedAlignmentILi128EEENS4_14SM90_TMA_STOREES1Y_S20_S20_EEEvvEEEEvNT_6ParamsE --------------------------
	.section	.nv.info._ZN7cutlass13device_kernelINS_4gemm6kernel13GemmUniversalIN4cute5tupleIJiiiiEEENS1_10collective13CollectiveMmaINS1_35MainloopSm100TmaUmmaWarpSpecializedILi4ELi2ELi4ENS5_IJNS4_1CILi1EEESB_SB_EEEEENS5_IJNSA_ILi128EEESE_NSA_ILi64EEEEEENS_10bfloat16_tENS5_IJlSB_lEEESH_SI_NS4_8TiledMMAINS4_8MMA_AtomIJNS4_20SM100_MMA_F16BF16_SSISH_SH_fLi128ELi128ELNS4_4UMMA5MajorE0ELSN_0ELNSM_7ScaleInE0ELSO_0EEEEEENS4_6LayoutISC_NS5_IJNSA_ILi0EEESS_SS_EEEEENS5_IJNS4_10UnderscoreESV_SV_EEEEENS4_13SM90_TMA_LOADENS4_14ComposedLayoutINS4_7SwizzleILi3ELi4ELi3EEENS4_18smem_ptr_flag_bitsILi16EEENSR_INS5_IJNSA_ILi8EEESF_EEENS5_IJSF_SB_EEEEEEEvNS4_8identityESY_S18_vS19_EENS_8epilogue10collective18CollectiveEpilogueINS1B_23Sm100TmaWarpSpecializedILi4ELi2ELi32ELb1ELb0EEEJSG_NS5_IJNSR_ISE_SB_EENSR_INSA_ILi32EEESB_EEEEESH_SI_SH_SI_NS1B_6fusion15FusionCallbacksIS1F_NS1K_17LinearCombinationISH_fSH_fLNS_15FloatRoundStyleE2EEESG_S1J_JEEENS4_5SM1004TMEM4LOAD26SM100_TMEM_LOAD_32dp32b32xESY_NSZ_INS10_ILi2ELi4ELi3EEES13_NSR_INS5_IJS14_S1H_EEENS5_IJS1H_SB_EEEEEEENS4_39AutoVectorizingCopyWithAssumedAlignmentILi128EEENS4_14SM90_TMA_STOREES1Y_S20_S20_EEEvvEEEEvNT_6ParamsE,"",@"SHT_CUDA_INFO"
	.sectionflags	@""
	.align	4


	//----- nvinfo : EIATTR_CUDA_API_VERSION
	.align		4
        /*0000*/ 	.byte	0x04, 0x37
        /*0002*/ 	.short	(.L_31 - .L_30)
.L_30:
        /*0004*/ 	.word	0x00000082


	//----- nvinfo : EIATTR_KPARAM_INFO
	.align		4
.L_31:
        /*0008*/ 	.byte	0x04, 0x17
        /*000a*/ 	.short	(.L_33 - .L_32)
.L_32:
        /*000c*/ 	.word	0x00000000
        /*0010*/ 	.short	0x0000
        /*0012*/ 	.short	0x0000
        /*0014*/ 	.byte	0x00, 0xf0, 0x01, 0x20


	//----- nvinfo : EIATTR_AT_ENTRY_FRAGMENTS
	.align		4
.L_33:
        /*0018*/ 	.byte	0x04, 0x4f
        /*001a*/ 	.short	(.L_35 - .L_34)


	//   ....[0]....
.L_34:
        /*001c*/ 	.word	0x00000006


	//----- nvinfo : EIATTR_RESERVED_SMEM_USED
	.align		4
.L_35:
        /*0020*/ 	.byte	0x01, 0x41
	.zero		2


	//----- nvinfo : EIATTR_SPARSE_MMA_MASK
	.align		4
        /*0024*/ 	.byte	0x03, 0x50
        /*0026*/ 	.short	0x0000


	//----- nvinfo : EIATTR_TCGEN05_1CTA_USED
	.align		4
        /*0028*/ 	.byte	0x01, 0x51
	.zero		2


	//----- nvinfo : EIATTR_MAXREG_COUNT
	.align		4
        /*002c*/ 	.byte	0x03, 0x1b
        /*002e*/ 	.short	0x00ff


	//----- nvinfo : EIATTR_NUM_BARRIERS
	.align		4
        /*0030*/ 	.byte	0x02, 0x4c
        /*0032*/ 	.byte	0x07
	.zero		1


	//----- nvinfo : EIATTR_EXTERNS
	.align		4
        /*0034*/ 	.byte	0x04, 0x0f
        /*0036*/ 	.short	(.L_37 - .L_36)


	//   ....[0]....
	.align		4
.L_36:
        /*0038*/ 	.word	index@(__assertfail)


	//----- nvinfo : EIATTR_MERCURY_ISA_VERSION
	.align		4
.L_37:
        /*003c*/ 	.byte	0x03, 0x5f
        /*003e*/ 	.short	0x0101


	//----- nvinfo : EIATTR_INT_WARP_WIDE_INSTR_OFFSETS
	.align		4
        /*0040*/ 	.byte	0x04, 0x31
        /*0042*/ 	.short	(.L_39 - .L_38)


	//   ....[0]....
.L_38:
        /*0044*/ 	.word	0x00001dc0


	//   ....[1]....
        /*0048*/ 	.word	0x00003800


	//   ....[2]....
        /*004c*/ 	.word	0x00003830


	//   ....[3]....
        /*0050*/ 	.word	0x00003880


	//   ....[4]....
        /*0054*/ 	.word	0x000041a0


	//   ....[5]....
        /*0058*/ 	.word	0x00004200


	//   ....[6]....
        /*005c*/ 	.word	0x000042e0


	//   ....[7]....
        /*0060*/ 	.word	0x00004350


	//   ....[8]....
        /*0064*/ 	.word	0x00004460


	//   ....[9]....
        /*0068*/ 	.word	0x000044f0


	//   ....[10]....
        /*006c*/ 	.word	0x000046c0


	//   ....[11]....
        /*0070*/ 	.word	0x00004820


	//----- nvinfo : EIATTR_COOP_GROUP_MASK_REGIDS
	.align		4
.L_39:
        /*0074*/ 	.byte	0x04, 0x29
        /*0076*/ 	.short	(.L_41 - .L_40)


	//   ....[0]....
.L_40:
        /*0078*/ 	.word	0xffffffff


	//   ....[1]....
        /*007c*/ 	.word	0xffffffff


	//   ....[2]....
        /*0080*/ 	.word	0xffffffff


	//   ....[3]....
        /*0084*/ 	.word	0xffffffff


	//   ....[4]....
        /*0088*/ 	.word	0xffffffff


	//   ....[5]....
        /*008c*/ 	.word	0xffffffff


	//   ....[6]....
        /*0090*/ 	.word	0xffffffff


	//   ....[7]....
        /*0094*/ 	.word	0xffffffff


	//   ....[8]....
        /*0098*/ 	.word	0xffffffff


	//   ....[9]....
        /*009c*/ 	.word	0xffffffff


	//   ....[10]....
        /*00a0*/ 	.word	0xffffffff


	//   ....[11]....
        /*00a4*/ 	.word	0xffffffff


	//   ....[12]....
        /*00a8*/ 	.word	0xffffffff


	//----- nvinfo : EIATTR_COOP_GROUP_INSTR_OFFSETS
	.align		4
.L_41:
        /*00ac*/ 	.byte	0x04, 0x28
        /*00ae*/ 	.short	(.L_43 - .L_42)


	//   ....[0]....
.L_42:
        /*00b0*/ 	.word	0x00000090


	//   ....[1]....
        /*00b4*/ 	.word	0x000004d0


	//   ....[2]....
        /*00b8*/ 	.word	0x00000640


	//   ....[3]....
        /*00bc*/ 	.word	0x000007e0


	//   ....[4]....
        /*00c0*/ 	.word	0x000008e0


	//   ....[5]....
        /*00c4*/ 	.word	0x00000a50


	//   ....[6]....
        /*00c8*/ 	.word	0x00000bf0


	//   ....[7]....
        /*00cc*/ 	.word	0x00001ca0


	//   ....[8]....
        /*00d0*/ 	.word	0x00002a80


	//   ....[9]....
        /*00d4*/ 	.word	0x00002c90


	//   ....[10]....
        /*00d8*/ 	.word	0x00002cc0


	//   ....[11]....
        /*00dc*/ 	.word	0x000036f0


	//   ....[12]....
        /*00e0*/ 	.word	0x00003920


	//----- nvinfo : EIATTR_VRC_CTA_INIT_COUNT
	.align		4
.L_43:
        /*00e4*/ 	.byte	0x02, 0x4a
        /*00e6*/ 	.byte	0x80
	.zero		1


	//----- nvinfo : EIATTR_SYSCALL_OFFSETS
	.align		4
        /*00e8*/ 	.byte	0x04, 0x46
        /*00ea*/ 	.short	(.L_45 - .L_44)


	//   ....[0]....
.L_44:
        /*00ec*/ 	.word	0x000052a0


	//   ....[1]....
        /*00f0*/ 	.word	0x00005390


	//   ....[2]....
        /*00f4*/ 	.word	0x00005b00


	//   ....[3]....
        /*00f8*/ 	.word	0x00006780


	//   ....[4]....
        /*00fc*/ 	.word	0x000073d0


	//   ....[5]....
        /*0100*/ 	.word	0x00008020


	//----- nvinfo : EIATTR_MBARRIER_INSTR_OFFSETS
	.align		4
.L_45:
        /*0104*/ 	.byte	0x04, 0x39
        /*0106*/ 	.short	(.L_47 - .L_46)


	//   ....[0]....
.L_46:
        /*0108*/ 	.word	0x000005b0
        /*010c*/ 	.word	0x000000ff
        /*0110*/ 	.word	0x00000000
        /*0114*/ 	.short	0x0100
        /*0116*/ 	.byte	0x05
	.zero		1


	//   ....[1]....
        /*0118*/ 	.word	0x000005c0
        /*011c*/ 	.word	0x000000ff
        /*0120*/ 	.word	0x00000020
        /*0124*/ 	.short	0x0100
        /*0126*/ 	.byte	0x05
	.zero		1


	//   ....[2]....
        /*0128*/ 	.word	0x000005d0
        /*012c*/ 	.word	0x000000ff
        /*0130*/ 	.word	0x00000008
        /*0134*/ 	.short	0x0100
        /*0136*/ 	.byte	0x05
	.zero		1


	//   ....[3]....
        /*0138*/ 	.word	0x000005e0
        /*013c*/ 	.word	0x000000ff
        /*0140*/ 	.word	0x00000028
        /*0144*/ 	.short	0x0100
        /*0146*/ 	.byte	0x05
	.zero		1


	//   ....[4]....
        /*0148*/ 	.word	0x000005f0
        /*014c*/ 	.word	0x000000ff
        /*0150*/ 	.word	0x00000010
        /*0154*/ 	.short	0x0100
        /*0156*/ 	.byte	0x05
	.zero		1


	//   ....[5]....
        /*0158*/ 	.word	0x00000600
        /*015c*/ 	.word	0x000000ff
        /*0160*/ 	.word	0x00000030
        /*0164*/ 	.short	0x0100
        /*0166*/ 	.byte	0x05
	.zero		1


	//   ....[6]....
        /*0168*/ 	.word	0x00000610
        /*016c*/ 	.word	0x000000ff
        /*0170*/ 	.word	0x00000018
        /*0174*/ 	.short	0x0100
        /*0176*/ 	.byte	0x05
	.zero		1


	//   ....[7]....
        /*0178*/ 	.word	0x00000620
        /*017c*/ 	.word	0x000000ff
        /*0180*/ 	.word	0x00000038
        /*0184*/ 	.short	0x0100
        /*0186*/ 	.byte	0x05
	.zero		1


	//   ....[8]....
        /*0188*/ 	.word	0x00000750
        /*018c*/ 	.word	0x000000ff
        /*0190*/ 	.word	0x00000040
        /*0194*/ 	.short	0x0100
        /*0196*/ 	.byte	0x07
	.zero		1


	//   ....[9]....
        /*0198*/ 	.word	0x00000760
        /*019c*/ 	.word	0x000000ff
        /*01a0*/ 	.word	0x00000060
        /*01a4*/ 	.short	0x0100
        /*01a6*/ 	.byte	0x07
	.zero		1


	//   ....[10]....
        /*01a8*/ 	.word	0x00000770
        /*01ac*/ 	.word	0x000000ff
        /*01b0*/ 	.word	0x00000048
        /*01b4*/ 	.short	0x0100
        /*01b6*/ 	.byte	0x07
	.zero		1


	//   ....[11]....
        /*01b8*/ 	.word	0x00000780
        /*01bc*/ 	.word	0x000000ff
        /*01c0*/ 	.word	0x00000068
        /*01c4*/ 	.short	0x0100
        /*01c6*/ 	.byte	0x07
	.zero		1


	//   ....[12]....
        /*01c8*/ 	.word	0x00000790
        /*01cc*/ 	.word	0x000000ff
        /*01d0*/ 	.word	0x00000050
        /*01d4*/ 	.short	0x0100
        /*01d6*/ 	.byte	0x07
	.zero		1


	//   ....[13]....
        /*01d8*/ 	.word	0x000007a0
        /*01dc*/ 	.word	0x000000ff
        /*01e0*/ 	.word	0x00000070
        /*01e4*/ 	.short	0x0100
        /*01e6*/ 	.byte	0x07
	.zero		1


	//   ....[14]....
        /*01e8*/ 	.word	0x000007b0
        /*01ec*/ 	.word	0x000000ff
        /*01f0*/ 	.word	0x00000058
        /*01f4*/ 	.short	0x0100
        /*01f6*/ 	.byte	0x07
	.zero		1


	//   ....[15]....
        /*01f8*/ 	.word	0x000007c0
        /*01fc*/ 	.word	0x000000ff
        /*0200*/ 	.word	0x00000078
        /*0204*/ 	.short	0x0100
        /*0206*/ 	.byte	0x07
	.zero		1


	//   ....[16]....
        /*0208*/ 	.word	0x000008b0
        /*020c*/ 	.word	0x000000ff
        /*0210*/ 	.word	0x00000080
        /*0214*/ 	.short	0x0100
        /*0216*/ 	.byte	0x05
	.zero		1


	//   ....[17]....
        /*0218*/ 	.word	0x000008c0
        /*021c*/ 	.word	0x000000ff
        /*0220*/ 	.word	0x00000088
        /*0224*/ 	.short	0x0100
        /*0226*/ 	.byte	0x05
	.zero		1


	//   ....[18]....
        /*0228*/ 	.word	0x00000a00
        /*022c*/ 	.word	0x000000ff
        /*0230*/ 	.word	0x00000090
        /*0234*/ 	.short	0x0100
        /*0236*/ 	.byte	0x05
	.zero		1


	//   ....[19]....
        /*0238*/ 	.word	0x00000a10
        /*023c*/ 	.word	0x000000ff
        /*0240*/ 	.word	0x000000a0
        /*0244*/ 	.short	0x0100
        /*0246*/ 	.byte	0x05
	.zero		1


	//   ....[20]....
        /*0248*/ 	.word	0x00000a20
        /*024c*/ 	.word	0x000000ff
        /*0250*/ 	.word	0x00000098
        /*0254*/ 	.short	0x0100
        /*0256*/ 	.byte	0x05
	.zero		1


	//   ....[21]....
        /*0258*/ 	.word	0x00000a30
        /*025c*/ 	.word	0x000000ff
        /*0260*/ 	.word	0x000000a8
        /*0264*/ 	.short	0x0100
        /*0266*/ 	.byte	0x05
	.zero		1


	//   ....[22]....
        /*0268*/ 	.word	0x00000b60
        /*026c*/ 	.word	0x000000ff
        /*0270*/ 	.word	0x000000b0
        /*0274*/ 	.short	0x0100
        /*0276*/ 	.byte	0x07
	.zero		1


	//   ....[23]....
        /*0278*/ 	.word	0x00000b70
        /*027c*/ 	.word	0x000000ff
        /*0280*/ 	.word	0x000000d0
        /*0284*/ 	.short	0x0100
        /*0286*/ 	.byte	0x07
	.zero		1


	//   ....[24]....
        /*0288*/ 	.word	0x00000b80
        /*028c*/ 	.word	0x000000ff
        /*0290*/ 	.word	0x000000b8
        /*0294*/ 	.short	0x0100
        /*0296*/ 	.byte	0x07
	.zero		1


	//   ....[25]....
        /*0298*/ 	.word	0x00000b90
        /*029c*/ 	.word	0x000000ff
        /*02a0*/ 	.word	0x000000d8
        /*02a4*/ 	.short	0x0100
        /*02a6*/ 	.byte	0x07
	.zero		1


	//   ....[26]....
        /*02a8*/ 	.word	0x00000ba0
        /*02ac*/ 	.word	0x000000ff
        /*02b0*/ 	.word	0x000000c0
        /*02b4*/ 	.short	0x0100
        /*02b6*/ 	.byte	0x07
	.zero		1


	//   ....[27]....
        /*02b8*/ 	.word	0x00000bb0
        /*02bc*/ 	.word	0x000000ff
        /*02c0*/ 	.word	0x000000e0
        /*02c4*/ 	.short	0x0100
        /*02c6*/ 	.byte	0x07
	.zero		1


	//   ....[28]....
        /*02c8*/ 	.word	0x00000bc0
        /*02cc*/ 	.word	0x000000ff
        /*02d0*/ 	.word	0x000000c8
        /*02d4*/ 	.short	0x0100
        /*02d6*/ 	.byte	0x07
	.zero		1


	//   ....[29]....
        /*02d8*/ 	.word	0x00000bd0
        /*02dc*/ 	.word	0x000000ff
        /*02e0*/ 	.word	0x000000e8
        /*02e4*/ 	.short	0x0100
        /*02e6*/ 	.byte	0x07
	.zero		1


	//   ....[30]....
        /*02e8*/ 	.word	0x00000cc0
        /*02ec*/ 	.word	0x000000ff
        /*02f0*/ 	.word	0x000000f0
        /*02f4*/ 	.short	0x0100
        /*02f6*/ 	.byte	0x05
	.zero		1


	//   ....[31]....
        /*02f8*/ 	.word	0x00000cd0
        /*02fc*/ 	.word	0x000000ff
        /*0300*/ 	.word	0x00000100
        /*0304*/ 	.short	0x0100
        /*0306*/ 	.byte	0x05
	.zero		1


	//   ....[32]....
        /*0308*/ 	.word	0x00000ce0
        /*030c*/ 	.word	0x000000ff
        /*0310*/ 	.word	0x000000f8
        /*0314*/ 	.short	0x0100
        /*0316*/ 	.byte	0x05
	.zero		1


	//   ....[33]....
        /*0318*/ 	.word	0x00000cf0
        /*031c*/ 	.word	0x000000ff
        /*0320*/ 	.word	0x00000108
        /*0324*/ 	.short	0x0100
        /*0326*/ 	.byte	0x05
	.zero		1


	//   ....[34]....
        /*0328*/ 	.word	0x000015c0
        /*032c*/ 	.word	0x00000002
        /*0330*/ 	.word	0x00000100
        /*0334*/ 	.short	0x010a
        /*0336*/ 	.byte	0xff
	.zero		1


	//   ....[35]....
        /*0338*/ 	.word	0x000015f0
        /*033c*/ 	.word	0x00000002
        /*0340*/ 	.word	0x000000f0
        /*0344*/ 	.short	0x0101
        /*0346*/ 	.byte	0xff
	.zero		1


	//   ....[36]....
        /*0348*/ 	.word	0x000016c0
        /*034c*/ 	.word	0x000000ff
        /*0350*/ 	.word	0x00000020
        /*0354*/ 	.short	0x010a
        /*0356*/ 	.byte	0x08
	.zero		1


	//   ....[37]....
        /*0358*/ 	.word	0x00001760
        /*035c*/ 	.word	0x000000ff
        /*0360*/ 	.word	0x00000020
        /*0364*/ 	.short	0x010a
        /*0366*/ 	.byte	0x21
	.zero		1


	//   ....[38]....
        /*0368*/ 	.word	0x000018c0
        /*036c*/ 	.word	0x000000ff
        /*0370*/ 	.word	0x00000020
        /*0374*/ 	.short	0x010a
        /*0376*/ 	.byte	0x08
	.zero		1


	//   ....[39]....
        /*0378*/ 	.word	0x000019b0
        /*037c*/ 	.word	0x000000ff
        /*0380*/ 	.word	0x00000088
        /*0384*/ 	.short	0x0101
        /*0386*/ 	.byte	0x04
	.zero		1


	//   ....[40]....
        /*0388*/ 	.word	0x000019d0
        /*038c*/ 	.word	0x000000ff
        /*0390*/ 	.word	0x00000020
        /*0394*/ 	.short	0x010a
        /*0396*/ 	.byte	0x08
	.zero		1


	//   ....[41]....
        /*0398*/ 	.word	0x00001a50
        /*039c*/ 	.word	0x000000ff
        /*03a0*/ 	.word	0x00000020
        /*03a4*/ 	.short	0x010a
        /*03a6*/ 	.byte	0x11
	.zero		1


	//   ....[42]....
        /*03a8*/ 	.word	0x00001bb0
        /*03ac*/ 	.word	0x000000ff
        /*03b0*/ 	.word	0x00000020
        /*03b4*/ 	.short	0x010a
        /*03b6*/ 	.byte	0x08
	.zero		1


	//   ....[43]....
        /*03b8*/ 	.word	0x00001cd0
        /*03bc*/ 	.word	0x00000002
        /*03c0*/ 	.word	0x00000090
        /*03c4*/ 	.short	0x010a
        /*03c6*/ 	.byte	0xff
	.zero		1


	//   ....[44]....
        /*03c8*/ 	.word	0x00001d90
        /*03cc*/ 	.word	0x00000002
        /*03d0*/ 	.word	0x00000000
        /*03d4*/ 	.short	0x0101
        /*03d6*/ 	.byte	0xff
	.zero		1


	//   ....[45]....
        /*03d8*/ 	.word	0x000022f0
        /*03dc*/ 	.word	0x000000ff
        /*03e0*/ 	.word	0x00000000
        /*03e4*/ 	.short	0x010a
        /*03e6*/ 	.byte	0x05
	.zero		1


	//   ....[46]....
        /*03e8*/ 	.word	0x00002380
        /*03ec*/ 	.word	0x000000ff
        /*03f0*/ 	.word	0x00000000
        /*03f4*/ 	.short	0x010a
        /*03f6*/ 	.byte	0x05
	.zero		1


	//   ....[47]....
        /*03f8*/ 	.word	0x00002410
        /*03fc*/ 	.word	0x000000ff
        /*0400*/ 	.word	0x00000000
        /*0404*/ 	.short	0x010a
        /*0406*/ 	.byte	0x05
	.zero		1


	//   ....[48]....
        /*0408*/ 	.word	0x000024b0
        /*040c*/ 	.word	0x00000000
        /*0410*/ 	.word	0x00000000
        /*0414*/ 	.short	0x010a
        /*0416*/ 	.byte	0xff
	.zero		1


	//   ....[49]....
        /*0418*/ 	.word	0x000025d0
        /*041c*/ 	.word	0x00000000
        /*0420*/ 	.word	0x000000f0
        /*0424*/ 	.short	0x010a
        /*0426*/ 	.byte	0xff
	.zero		1


	//   ....[50]....
        /*0428*/ 	.word	0x00002640
        /*042c*/ 	.word	0x00000000
        /*0430*/ 	.word	0x00000000
        /*0434*/ 	.short	0x0101
        /*0436*/ 	.byte	0xff
	.zero		1


	//   ....[51]....
        /*0438*/ 	.word	0x00002660
        /*043c*/ 	.word	0x000000ff
        /*0440*/ 	.word	0x000000a0
        /*0444*/ 	.short	0x010a
        /*0446*/ 	.byte	0x05
	.zero		1


	//   ....[52]....
        /*0448*/ 	.word	0x00002780
        /*044c*/ 	.word	0x00000000
        /*0450*/ 	.word	0x00000090
        /*0454*/ 	.short	0x010a
        /*0456*/ 	.byte	0xff
	.zero		1


	//   ....[53]....
        /*0458*/ 	.word	0x00002880
        /*045c*/ 	.word	0x00000000
        /*0460*/ 	.word	0x00000000
        /*0464*/ 	.short	0x0101
        /*0466*/ 	.byte	0xff
	.zero		1


	//   ....[54]....
        /*0468*/ 	.word	0x00002910
        /*046c*/ 	.word	0x000000ff
        /*0470*/ 	.word	0x000000a0
        /*0474*/ 	.short	0x0106
        /*0476*/ 	.byte	0x05
	.zero		1


	//   ....[55]....
        /*0478*/ 	.word	0x00002930
        /*047c*/ 	.word	0x000000ff
        /*0480*/ 	.word	0x000000a0
        /*0484*/ 	.short	0x010a
        /*0486*/ 	.byte	0x05
	.zero		1


	//   ....[56]....
        /*0488*/ 	.word	0x000029c0
        /*048c*/ 	.word	0x000000ff
        /*0490*/ 	.word	0x000000a0
        /*0494*/ 	.short	0x0106
        /*0496*/ 	.byte	0x04
	.zero		1


	//   ....[57]....
        /*0498*/ 	.word	0x00002a00
        /*049c*/ 	.word	0x00000000
        /*04a0*/ 	.word	0x000000a0
        /*04a4*/ 	.short	0x010a
        /*04a6*/ 	.byte	0xff
	.zero		1


	//   ....[58]....
        /*04a8*/ 	.word	0x00002f40
        /*04ac*/ 	.word	0x00000000
        /*04b0*/ 	.word	0x00000090
        /*04b4*/ 	.short	0x010a
        /*04b6*/ 	.byte	0xff
	.zero		1


	//   ....[59]....
        /*04b8*/ 	.word	0x00003050
        /*04bc*/ 	.word	0x00000003
        /*04c0*/ 	.word	0x00000000
        /*04c4*/ 	.short	0x0101
        /*04c6*/ 	.byte	0xff
	.zero		1


	//   ....[60]....
        /*04c8*/ 	.word	0x00003060
        /*04cc*/ 	.word	0x000000ff
        /*04d0*/ 	.word	0x00000000
        /*04d4*/ 	.short	0x010a
        /*04d6*/ 	.byte	0x06
	.zero		1


	//   ....[61]....
        /*04d8*/ 	.word	0x00003080
        /*04dc*/ 	.word	0x000000ff
        /*04e0*/ 	.word	0x000000d0
        /*04e4*/ 	.short	0x010a
        /*04e6*/ 	.byte	0x07
	.zero		1


	//   ....[62]....
        /*04e8*/ 	.word	0x00003150
        /*04ec*/ 	.word	0x000000ff
        /*04f0*/ 	.word	0x00000000
        /*04f4*/ 	.short	0x010a
        /*04f6*/ 	.byte	0x06
	.zero		1


	//   ....[63]....
        /*04f8*/ 	.word	0x00003280
        /*04fc*/ 	.word	0x000000ff
        /*0500*/ 	.word	0x00000000
        /*0504*/ 	.short	0x010a
        /*0506*/ 	.byte	0x1a
	.zero		1


	//   ....[64]....
        /*0508*/ 	.word	0x00003520
        /*050c*/ 	.word	0x000000ff
        /*0510*/ 	.word	0x00000000
        /*0514*/ 	.short	0x010a
        /*0516*/ 	.byte	0x06
	.zero		1


	//   ....[65]....
        /*0518*/ 	.word	0x000035b0
        /*051c*/ 	.word	0x000000ff
        /*0520*/ 	.word	0x00000000
        /*0524*/ 	.short	0x010a
        /*0526*/ 	.byte	0x06
	.zero		1


	//   ....[66]....
        /*0528*/ 	.word	0x00003640
        /*052c*/ 	.word	0x000000ff
        /*0530*/ 	.word	0x00000000
        /*0534*/ 	.short	0x010a
        /*0536*/ 	.byte	0x06
	.zero		1


	//   ....[67]....
        /*0538*/ 	.word	0x000036d0
        /*053c*/ 	.word	0x000000ff
        /*0540*/ 	.word	0x00000000
        /*0544*/ 	.short	0x010a
        /*0546*/ 	.byte	0x07
	.zero		1


	//   ....[68]....
        /*0548*/ 	.word	0x00003b50
        /*054c*/ 	.word	0x00000000
        /*0550*/ 	.word	0x00000090
        /*0554*/ 	.short	0x010a
        /*0556*/ 	.byte	0xff
	.zero		1


	//   ....[69]....
        /*0558*/ 	.word	0x00003c10
        /*055c*/ 	.word	0x00000000
        /*0560*/ 	.word	0x00000000
        /*0564*/ 	.short	0x0101
        /*0566*/ 	.byte	0xff
	.zero		1


	//   ....[70]....
        /*0568*/ 	.word	0x00003f30
        /*056c*/ 	.word	0x000000ff
        /*0570*/ 	.word	0x00000088
        /*0574*/ 	.short	0x010a
        /*0576*/ 	.byte	0x07
	.zero		1


	//   ....[71]....
        /*0578*/ 	.word	0x00004120
        /*057c*/ 	.word	0x000000ff
        /*0580*/ 	.word	0x00000060
        /*0584*/ 	.short	0x010a
        /*0586*/ 	.byte	0x07
	.zero		1


	//   ....[72]....
        /*0588*/ 	.word	0x00004290
        /*058c*/ 	.word	0x000000ff
        /*0590*/ 	.word	0x00000040
        /*0594*/ 	.short	0x010b
        /*0596*/ 	.byte	0x07
	.zero		1


	//   ....[73]....
        /*0598*/ 	.word	0x000042a0
        /*059c*/ 	.word	0x000000ff
        /*05a0*/ 	.word	0x00000000
        /*05a4*/ 	.short	0x0101
        /*05a6*/ 	.byte	0x08
	.zero		1


	//   ....[74]....
        /*05a8*/ 	.word	0x000042b0
        /*05ac*/ 	.word	0x000000ff
        /*05b0*/ 	.word	0x00000068
        /*05b4*/ 	.short	0x010a
        /*05b6*/ 	.byte	0x07
	.zero		1


	//   ....[75]....
        /*05b8*/ 	.word	0x00004400
        /*05bc*/ 	.word	0x000000ff
        /*05c0*/ 	.word	0x00000048
        /*05c4*/ 	.short	0x010b
        /*05c6*/ 	.byte	0x07
	.zero		1


	//   ....[76]....
        /*05c8*/ 	.word	0x00004410
        /*05cc*/ 	.word	0x000000ff
        /*05d0*/ 	.word	0x00000000
        /*05d4*/ 	.short	0x0101
        /*05d6*/ 	.byte	0x08
	.zero		1


	//   ....[77]....
        /*05d8*/ 	.word	0x00004420
        /*05dc*/ 	.word	0x000000ff
        /*05e0*/ 	.word	0x00000070
        /*05e4*/ 	.short	0x010a
        /*05e6*/ 	.byte	0x07
	.zero		1


	//   ....[78]....
        /*05e8*/ 	.word	0x000045a0
        /*05ec*/ 	.word	0x000000ff
        /*05f0*/ 	.word	0x00000050
        /*05f4*/ 	.short	0x010b
        /*05f6*/ 	.byte	0x07
	.zero		1


	//   ....[79]....
        /*05f8*/ 	.word	0x000045e0
        /*05fc*/ 	.word	0x000000ff
        /*0600*/ 	.word	0x00000000
        /*0604*/ 	.short	0x0101
        /*0606*/ 	.byte	0x08
	.zero		1


	//   ....[80]....
        /*0608*/ 	.word	0x00004620
        /*060c*/ 	.word	0x000000ff
        /*0610*/ 	.word	0x00000078
        /*0614*/ 	.short	0x010a
        /*0616*/ 	.byte	0x07
	.zero		1


	//   ....[81]....
        /*0618*/ 	.word	0x00004860
        /*061c*/ 	.word	0x000000ff
        /*0620*/ 	.word	0x00000058
        /*0624*/ 	.short	0x010b
        /*0626*/ 	.byte	0x07
	.zero		1


	//   ....[82]....
        /*0628*/ 	.word	0x00004880
        /*062c*/ 	.word	0x000000ff
        /*0630*/ 	.word	0x00000000
        /*0634*/ 	.short	0x0101
        /*0636*/ 	.byte	0x0d
	.zero		1


	//   ....[83]....
        /*0638*/ 	.word	0x000048b0
        /*063c*/ 	.word	0x000000ff
        /*0640*/ 	.word	0x00000060
        /*0644*/ 	.short	0x010a
        /*0646*/ 	.byte	0x07
	.zero		1


	//   ....[84]....
        /*0648*/ 	.word	0x000048d0
        /*064c*/ 	.word	0x000000ff
        /*0650*/ 	.word	0x00000068
        /*0654*/ 	.short	0x010a
        /*0656*/ 	.byte	0x07
	.zero		1


	//   ....[85]....
        /*0658*/ 	.word	0x000048f0
        /*065c*/ 	.word	0x000000ff
        /*0660*/ 	.word	0x00000070
        /*0664*/ 	.short	0x010a
        /*0666*/ 	.byte	0x07
	.zero		1


	//   ....[86]....
        /*0668*/ 	.word	0x00004930
        /*066c*/ 	.word	0x00000000
        /*0670*/ 	.word	0x00000078
        /*0674*/ 	.short	0x010a
        /*0676*/ 	.byte	0xff
	.zero		1


	//   ....[87]....
        /*0678*/ 	.word	0x00004c60
        /*067c*/ 	.word	0x00000000
        /*0680*/ 	.word	0x00000090
        /*0684*/ 	.short	0x010a
        /*0686*/ 	.byte	0xff
	.zero		1


	//   ....[88]....
        /*0688*/ 	.word	0x00004d70
        /*068c*/ 	.word	0x00000000
        /*0690*/ 	.word	0x00000000
        /*0694*/ 	.short	0x0101
        /*0696*/ 	.byte	0xff
	.zero		1


	//   ....[89]....
        /*0698*/ 	.word	0x000057c0
        /*069c*/ 	.word	0x000000ff
        /*06a0*/ 	.word	0x00000040
        /*06a4*/ 	.short	0x010a
        /*06a6*/ 	.byte	0x30
	.zero		1


	//   ....[90]....
        /*06a8*/ 	.word	0x00005800
        /*06ac*/ 	.word	0x00000040
        /*06b0*/ 	.word	0x000000b0
        /*06b4*/ 	.short	0x010a
        /*06b6*/ 	.byte	0xff
	.zero		1


	//   ....[91]....
        /*06b8*/ 	.word	0x000058f0
        /*06bc*/ 	.word	0x000000ff
        /*06c0*/ 	.word	0x00000040
        /*06c4*/ 	.short	0x010a
        /*06c6*/ 	.byte	0x30
	.zero		1


	//   ....[92]....
        /*06c8*/ 	.word	0x000059e0
        /*06cc*/ 	.word	0x00000040
        /*06d0*/ 	.word	0x000000b0
        /*06d4*/ 	.short	0x010a
        /*06d6*/ 	.byte	0xff
	.zero		1


	//   ....[93]....
        /*06d8*/ 	.word	0x000064b0
        /*06dc*/ 	.word	0x00000000
        /*06e0*/ 	.word	0x00000000
        /*06e4*/ 	.short	0x0101
        /*06e6*/ 	.byte	0xff
	.zero		1


	//   ....[94]....
        /*06e8*/ 	.word	0x000064c0
        /*06ec*/ 	.word	0x00000002
        /*06f0*/ 	.word	0x00000040
        /*06f4*/ 	.short	0x010a
        /*06f6*/ 	.byte	0xff
	.zero		1


	//   ....[95]....
        /*06f8*/ 	.word	0x000065a0
        /*06fc*/ 	.word	0x00000002
        /*0700*/ 	.word	0x00000040
        /*0704*/ 	.short	0x010a
        /*0706*/ 	.byte	0xff
	.zero		1


	//   ....[96]....
        /*0708*/ 	.word	0x00007100
        /*070c*/ 	.word	0x00000048
        /*0710*/ 	.word	0x00000000
        /*0714*/ 	.short	0x0101
        /*0716*/ 	.byte	0xff
	.zero		1


	//   ....[97]....
        /*0718*/ 	.word	0x00007120
        /*071c*/ 	.word	0x00000000
        /*0720*/ 	.word	0x00000040
        /*0724*/ 	.short	0x010a
        /*0726*/ 	.byte	0xff
	.zero		1


	//   ....[98]....
        /*0728*/ 	.word	0x000071f0
        /*072c*/ 	.word	0x00000000
        /*0730*/ 	.word	0x00000040
        /*0734*/ 	.short	0x010a
        /*0736*/ 	.byte	0xff
	.zero		1


	//   ....[99]....
        /*0738*/ 	.word	0x00007d50
        /*073c*/ 	.word	0x00000048
        /*0740*/ 	.word	0x00000000
        /*0744*/ 	.short	0x0101
        /*0746*/ 	.byte	0xff
	.zero		1


	//   ....[100]....
        /*0748*/ 	.word	0x00007d70
        /*074c*/ 	.word	0x00000000
        /*0750*/ 	.word	0x00000040
        /*0754*/ 	.short	0x010a
        /*0756*/ 	.byte	0xff
	.zero		1


	//   ....[101]....
        /*0758*/ 	.word	0x00007e40
        /*075c*/ 	.word	0x00000000
        /*0760*/ 	.word	0x00000040
        /*0764*/ 	.short	0x010a
        /*0766*/ 	.byte	0xff
	.zero		1


	//   ....[102]....
        /*0768*/ 	.word	0x000081a0
        /*076c*/ 	.word	0x000000ff
        /*0770*/ 	.word	0x00000000
        /*0774*/ 	.short	0x0101
        /*0776*/ 	.byte	0x05
	.zero		1


	//   ....[103]....
        /*0778*/ 	.word	0x00008a00
        /*077c*/ 	.word	0x00000000
        /*0780*/ 	.word	0x00000000
        /*0784*/ 	.short	0x0101
        /*0786*/ 	.byte	0xff
	.zero		1


	//   ....[104]....
        /*0788*/ 	.word	0x00008c70
        /*078c*/ 	.word	0x000000ff
        /*0790*/ 	.word	0x00000000
        /*0794*/ 	.short	0x0101
        /*0796*/ 	.byte	0x04
	.zero		1


	//   ....[105]....
        /*0798*/ 	.word	0x00008c90
        /*079c*/ 	.word	0x00000002
        /*07a0*/ 	.word	0x00000100
        /*07a4*/ 	.short	0x010a
        /*07a6*/ 	.byte	0xff
	.zero		1


	//   ....[106]....
        /*07a8*/ 	.word	0x00008cf0
        /*07ac*/ 	.word	0x00000002
        /*07b0*/ 	.word	0x00000020
        /*07b4*/ 	.short	0x010a
        /*07b6*/ 	.byte	0xff
	.zero		1


	//   ....[107]....
        /*07b8*/ 	.word	0x00008d50
        /*07bc*/ 	.word	0x00000002
        /*07c0*/ 	.word	0x00000020
        /*07c4*/ 	.short	0x010a
        /*07c6*/ 	.byte	0xff
	.zero		1


	//   ....[108]....
        /*07c8*/ 	.word	0x00008da0
        /*07cc*/ 	.word	0x00000002
        /*07d0*/ 	.word	0x00000090
        /*07d4*/ 	.short	0x010a
        /*07d6*/ 	.byte	0xff
	.zero		1


	//   ....[109]....
        /*07d8*/ 	.word	0x00008e00
        /*07dc*/ 	.word	0x00000000
        /*07e0*/ 	.word	0x00000000
        /*07e4*/ 	.short	0x010a
        /*07e6*/ 	.byte	0xff
	.zero		1


	//   ....[110]....
        /*07e8*/ 	.word	0x00008e60
        /*07ec*/ 	.word	0x00000000
        /*07f0*/ 	.word	0x00000000
        /*07f4*/ 	.short	0x010a
        /*07f6*/ 	.byte	0xff
	.zero		1


	//   ....[111]....
        /*07f8*/ 	.word	0x00008ec0
        /*07fc*/ 	.word	0x00000000
        /*0800*/ 	.word	0x00000000
        /*0804*/ 	.short	0x010a
        /*0806*/ 	.byte	0xff
	.zero		1


	//   ....[112]....
        /*0808*/ 	.word	0x00008f10
        /*080c*/ 	.word	0x00000000
        /*0810*/ 	.word	0x000000f0
        /*0814*/ 	.short	0x010a
        /*0816*/ 	.byte	0xff
	.zero		1


	//   ....[113]....
        /*0818*/ 	.word	0x00008f70
        /*081c*/ 	.word	0x00000000
        /*0820*/ 	.word	0x000000a0
        /*0824*/ 	.short	0x010a
        /*0826*/ 	.byte	0xff
	.zero		1


	//   ....[114]....
        /*0828*/ 	.word	0x00008fc0
        /*082c*/ 	.word	0x00000000
        /*0830*/ 	.word	0x00000090
        /*0834*/ 	.short	0x010a
        /*0836*/ 	.byte	0xff
	.zero		1


	//   ....[115]....
        /*0838*/ 	.word	0x00009020
        /*083c*/ 	.word	0x00000000
        /*0840*/ 	.word	0x000000a0
        /*0844*/ 	.short	0x010a
        /*0846*/ 	.byte	0xff
	.zero		1


	//   ....[116]....
        /*0848*/ 	.word	0x00009070
        /*084c*/ 	.word	0x00000000
        /*0850*/ 	.word	0x00000090
        /*0854*/ 	.short	0x010a
        /*0856*/ 	.byte	0xff
	.zero		1


	//   ....[117]....
        /*0858*/ 	.word	0x000090d0
        /*085c*/ 	.word	0x00000002
        /*0860*/ 	.word	0x000000d0
        /*0864*/ 	.short	0x010a
        /*0866*/ 	.byte	0xff
	.zero		1


	//   ....[118]....
        /*0868*/ 	.word	0x00009130
        /*086c*/ 	.word	0x00000000
        /*0870*/ 	.word	0x00000000
        /*0874*/ 	.short	0x010a
        /*0876*/ 	.byte	0xff
	.zero		1


	//   ....[119]....
        /*0878*/ 	.word	0x00009190
        /*087c*/ 	.word	0x00000000
        /*0880*/ 	.word	0x00000000
        /*0884*/ 	.short	0x010a
        /*0886*/ 	.byte	0xff
	.zero		1


	//   ....[120]....
        /*0888*/ 	.word	0x000091f0
        /*088c*/ 	.word	0x00000000
        /*0890*/ 	.word	0x00000000
        /*0894*/ 	.short	0x010a
        /*0896*/ 	.byte	0xff
	.zero		1


	//   ....[121]....
        /*0898*/ 	.word	0x00009250
        /*089c*/ 	.word	0x00000000
        /*08a0*/ 	.word	0x00000000
        /*08a4*/ 	.short	0x010a
        /*08a6*/ 	.byte	0xff
	.zero		1


	//   ....[122]....
        /*08a8*/ 	.word	0x000092b0
        /*08ac*/ 	.word	0x00000000
        /*08b0*/ 	.word	0x00000000
        /*08b4*/ 	.short	0x010a
        /*08b6*/ 	.byte	0xff
	.zero		1


	//   ....[123]....
        /*08b8*/ 	.word	0x00009300
        /*08bc*/ 	.word	0x00000000
        /*08c0*/ 	.word	0x00000090
        /*08c4*/ 	.short	0x010a
        /*08c6*/ 	.byte	0xff
	.zero		1


	//   ....[124]....
        /*08c8*/ 	.word	0x00009360
        /*08cc*/ 	.word	0x00000000
        /*08d0*/ 	.word	0x00000088
        /*08d4*/ 	.short	0x010a
        /*08d6*/ 	.byte	0xff
	.zero		1


	//   ....[125]....
        /*08d8*/ 	.word	0x000093c0
        /*08dc*/ 	.word	0x00000000
        /*08e0*/ 	.word	0x00000060
        /*08e4*/ 	.short	0x010a
        /*08e6*/ 	.byte	0xff
	.zero		1


	//   ....[126]....
        /*08e8*/ 	.word	0x00009420
        /*08ec*/ 	.word	0x00000000
        /*08f0*/ 	.word	0x00000068
        /*08f4*/ 	.short	0x010a
        /*08f6*/ 	.byte	0xff
	.zero		1


	//   ....[127]....
        /*08f8*/ 	.word	0x00009480
        /*08fc*/ 	.word	0x00000000
        /*0900*/ 	.word	0x00000070
        /*0904*/ 	.short	0x010a
        /*0906*/ 	.byte	0xff
	.zero		1


	//   ....[128]....
        /*0908*/ 	.word	0x000094e0
        /*090c*/ 	.word	0x00000000
        /*0910*/ 	.word	0x00000078
        /*0914*/ 	.short	0x010a
        /*0916*/ 	.byte	0xff
	.zero		1


	//   ....[129]....
        /*0918*/ 	.word	0x00009540
        /*091c*/ 	.word	0x00000000
        /*0920*/ 	.word	0x00000060
        /*0924*/ 	.short	0x010a
        /*0926*/ 	.byte	0xff
	.zero		1


	//   ....[130]....
        /*0928*/ 	.word	0x000095a0
        /*092c*/ 	.word	0x00000000
        /*0930*/ 	.word	0x00000068
        /*0934*/ 	.short	0x010a
        /*0936*/ 	.byte	0xff
	.zero		1


	//   ....[131]....
        /*0938*/ 	.word	0x00009600
        /*093c*/ 	.word	0x00000000
        /*0940*/ 	.word	0x00000070
        /*0944*/ 	.short	0x010a
        /*0946*/ 	.byte	0xff
	.zero		1


	//   ....[132]....
        /*0948*/ 	.word	0x00009650
        /*094c*/ 	.word	0x00000000
        /*0950*/ 	.word	0x00000090
        /*0954*/ 	.short	0x010a
        /*0956*/ 	.byte	0xff
	.zero		1


	//   ....[133]....
        /*0958*/ 	.word	0x000096b0
        /*095c*/ 	.word	0x00000002
        /*0960*/ 	.word	0x00000040
        /*0964*/ 	.short	0x010a
        /*0966*/ 	.byte	0xff
	.zero		1


	//   ....[134]....
        /*0968*/ 	.word	0x00009700
        /*096c*/ 	.word	0x00000040
        /*0970*/ 	.word	0x000000b0
        /*0974*/ 	.short	0x010a
        /*0976*/ 	.byte	0xff
	.zero		1


	//   ....[135]....
        /*0978*/ 	.word	0x00009750
        /*097c*/ 	.word	0x00000002
        /*0980*/ 	.word	0x00000040
        /*0984*/ 	.short	0x010a
        /*0986*/ 	.byte	0xff
	.zero		1


	//   ....[136]....
        /*0988*/ 	.word	0x000097a0
        /*098c*/ 	.word	0x00000000
        /*0990*/ 	.word	0x00000040
        /*0994*/ 	.short	0x010a
        /*0996*/ 	.byte	0xff
	.zero		1


	//   ....[137]....
        /*0998*/ 	.word	0x000097f0
        /*099c*/ 	.word	0x00000000
        /*09a0*/ 	.word	0x00000040
        /*09a4*/ 	.short	0x010a
        /*09a6*/ 	.byte	0xff
	.zero		1


	//----- nvinfo : EIATTR_NUM_MBARRIERS
	.align		4
.L_47:
        /*09a8*/ 	.byte	0x03, 0x38
        /*09aa*/ 	.short	0x0022


	//----- nvinfo : EIATTR_EXIT_INSTR_OFFSETS
	.align		4
        /*09ac*/ 	.byte	0x04, 0x1c
        /*09ae*/ 	.short	(.L_49 - .L_48)


	//   ....[0]....
.L_48:
        /*09b0*/ 	.word	0x000024e0


	//   ....[1]....
        /*09b4*/ 	.word	0x000029d0


	//   ....[2]....
        /*09b8*/ 	.word	0x00002a30


	//   ....[3]....
        /*09bc*/ 	.word	0x00003930


	//   ....[4]....
        /*09c0*/ 	.word	0x00004960


	//   ....[5]....
        /*09c4*/ 	.word	0x000049a0


	//   ....[6]....
        /*09c8*/ 	.word	0x00008b60


	//   ....[7]....
        /*09cc*/ 	.word	0x00008be0


	//   ....[8]....
        /*09d0*/ 	.word	0x00008c10


	//   ....[9]....
        /*09d4*/ 	.word	0x00008c80


	//----- nvinfo : EIATTR_MAX_THREADS
	.align		4
.L_49:
        /*09d8*/ 	.byte	0x04, 0x05
        /*09da*/ 	.short	(.L_51 - .L_50)
.L_50:
        /*09dc*/ 	.word	0x00000100
        /*09e0*/ 	.word	0x00000001
        /*09e4*/ 	.word	0x00000001


	//----- nvinfo : EIATTR_CRS_STACK_SIZE
	.align		4
.L_51:
        /*09e8*/ 	.byte	0x04, 0x1e
        /*09ea*/ 	.short	(.L_53 - .L_52)
.L_52:
        /*09ec*/ 	.word	0x00000000


	//----- nvinfo : EIATTR_CBANK_PARAM_SIZE
	.align		4
.L_53:
        /*09f0*/ 	.byte	0x03, 0x19
        /*09f2*/ 	.short	0x0800


	//----- nvinfo : EIATTR_PARAM_CBANK
	.align		4
        /*09f4*/ 	.byte	0x04, 0x0a
        /*09f6*/ 	.short	(.L_55 - .L_54)
	.align		4
.L_54:
        /*09f8*/ 	.word	index@(.nv.constant0._ZN7cutlass13device_kernelINS_4gemm6kernel13GemmUniversalIN4cute5tupleIJiiiiEEENS1_10collective13CollectiveMmaINS1_35MainloopSm100TmaUmmaWarpSpecializedILi4ELi2ELi4ENS5_IJNS4_1CILi1EEESB_SB_EEEEENS5_IJNSA_ILi128EEESE_NSA_ILi64EEEEEENS_10bfloat16_tENS5_IJlSB_lEEESH_SI_NS4_8TiledMMAINS4_8MMA_AtomIJNS4_20SM100_MMA_F16BF16_SSISH_SH_fLi128ELi128ELNS4_4UMMA5MajorE0ELSN_0ELNSM_7ScaleInE0ELSO_0EEEEEENS4_6LayoutISC_NS5_IJNSA_ILi0EEESS_SS_EEEEENS5_IJNS4_10UnderscoreESV_SV_EEEEENS4_13SM90_TMA_LOADENS4_14ComposedLayoutINS4_7SwizzleILi3ELi4ELi3EEENS4_18smem_ptr_flag_bitsILi16EEENSR_INS5_IJNSA_ILi8EEESF_EEENS5_IJSF_SB_EEEEEEEvNS4_8identityESY_S18_vS19_EENS_8epilogue10collective18CollectiveEpilogueINS1B_23Sm100TmaWarpSpecializedILi4ELi2ELi32ELb1ELb0EEEJSG_NS5_IJNSR_ISE_SB_EENSR_INSA_ILi32EEESB_EEEEESH_SI_SH_SI_NS1B_6fusion15FusionCallbacksIS1F_NS1K_17LinearCombinationISH_fSH_fLNS_15FloatRoundStyleE2EEESG_S1J_JEEENS4_5SM1004TMEM4LOAD26SM100_TMEM_LOAD_32dp32b32xESY_NSZ_INS10_ILi2ELi4ELi3EEES13_NSR_INS5_IJS14_S1H_EEENS5_IJS1H_SB_EEEEEEENS4_39AutoVectorizingCopyWithAssumedAlignmentILi128EEENS4_14SM90_TMA_STOREES1Y_S20_S20_EEEvvEEEEvNT_6ParamsE)
        /*09fc*/ 	.short	0x0380
        /*09fe*/ 	.short	0x0800


	//----- nvinfo : EIATTR_SW_WAR
	.align		4
.L_55:
        /*0a00*/ 	.byte	0x04, 0x36
        /*0a02*/ 	.short	(.L_57 - .L_56)
.L_56:
        /*0a04*/ 	.word	0x00000008
.L_57:


//--------------------- .nv.callgraph             --------------------------
	.section	.nv.callgraph,"",@"SHT_CUDA_CALLGRAPH"
	.align	4
	.sectionentsize	8
	.align		4
        /*0000*/ 	.word	0x00000000
	.align		4
        /*0004*/ 	.word	0xffffffff
	.align		4
        /*0008*/ 	.word	index@(_ZN7cutlass13device_kernelINS_4gemm6kernel13GemmUniversalIN4cute5tupleIJiiiiEEENS1_10collective13CollectiveMmaINS1_35MainloopSm100TmaUmmaWarpSpecializedILi4ELi2ELi4ENS5_IJNS4_1CILi1EEESB_SB_EEEEENS5_IJNSA_ILi128EEESE_NSA_ILi64EEEEEENS_10bfloat16_tENS5_IJlSB_lEEESH_SI_NS4_8TiledMMAINS4_8MMA_AtomIJNS4_20SM100_MMA_F16BF16_SSISH_SH_fLi128ELi128ELNS4_4UMMA5MajorE0ELSN_0ELNSM_7ScaleInE0ELSO_0EEEEEENS4_6LayoutISC_NS5_IJNSA_ILi0EEESS_SS_EEEEENS5_IJNS4_10UnderscoreESV_SV_EEEEENS4_13SM90_TMA_LOADENS4_14ComposedLayoutINS4_7SwizzleILi3ELi4ELi3EEENS4_18smem_ptr_flag_bitsILi16EEENSR_INS5_IJNSA_ILi8EEESF_EEENS5_IJSF_SB_EEEEEEEvNS4_8identityESY_S18_vS19_EENS_8epilogue10collective18CollectiveEpilogueINS1B_23Sm100TmaWarpSpecializedILi4ELi2ELi32ELb1ELb0EEEJSG_NS5_IJNSR_ISE_SB_EENSR_INSA_ILi32EEESB_EEEEESH_SI_SH_SI_NS1B_6fusion15FusionCallbacksIS1F_NS1K_17LinearCombinationISH_fSH_fLNS_15FloatRoundStyleE2EEESG_S1J_JEEENS4_5SM1004TMEM4LOAD26SM100_TMEM_LOAD_32dp32b32xESY_NSZ_INS10_ILi2ELi4ELi3EEES13_NSR_INS5_IJS14_S1H_EEENS5_IJS1H_SB_EEEEEEENS4_39AutoVectorizingCopyWithAssumedAlignmentILi128EEENS4_14SM90_TMA_STOREES1Y_S20_S20_EEEvvEEEEvNT_6ParamsE)
	.align		4
        /*000c*/ 	.word	index@(__assertfail)
	.align		4
        /*0010*/ 	.word	0x00000000
	.align		4
        /*0014*/ 	.word	0xfffffffe
	.align		4
        /*0018*/ 	.word	0x00000000
	.align		4
        /*001c*/ 	.word	0xfffffffd
	.align		4
        /*0020*/ 	.word	0x00000000
	.align		4
        /*0024*/ 	.word	0xfffffffc


//--------------------- .nv.constant4             --------------------------
	.section	.nv.constant4,"a",@progbits
	.align	8
	.align		8
.nv.constant4:
        /*0000*/ 	.dword	__assertfail
	.align		8
        /*0008*/ 	.dword	__unnamed_1
	.align		8
        /*0010*/ 	.dword	__unnamed_2
	.align		8
        /*0018*/ 	.dword	_ZN40_INTERNAL_28186104_4_k_cu_ef689e2e_332294cuda3std3__45__cpo5beginE
	.align		8
        /*0020*/ 	.dword	_ZN40_INTERNAL_28186104_4_k_cu_ef689e2e_332294cuda3std3__45__cpo3endE
	.align		8
        /*0028*/ 	.dword	_ZN40_INTERNAL_28186104_4_k_cu_ef689e2e_332294cuda3std3__45__cpo6cbeginE
	.align		8
        /*0030*/ 	.dword	_ZN40_INTERNAL_28186104_4_k_cu_ef689e2e_332294cuda3std3__45__cpo4cendE
	.align		8
        /*0038*/ 	.dword	_ZN40_INTERNAL_28186104_4_k_cu_ef689e2e_332294cuda3std3__442_GLOBAL__N__28186104_4_k_cu_ef689e2e_332296ignoreE
	.align		8
        /*0040*/ 	.dword	_ZN40_INTERNAL_28186104_4_k_cu_ef689e2e_332294cuda3std3__419piecewise_constructE
	.align		8
        /*0048*/ 	.dword	_ZN40_INTERNAL_28186104_4_k_cu_ef689e2e_332294cuda3std3__48in_placeE
	.align		8
        /*0050*/ 	.dword	_ZN40_INTERNAL_28186104_4_k_cu_ef689e2e_332294cuda3std6ranges3__45__cpo4swapE
	.align		8
        /*0058*/ 	.dword	_ZN40_INTERNAL_28186104_4_k_cu_ef689e2e_332294cuda3std6ranges3__45__cpo9iter_moveE
	.align		8
        /*0060*/ 	.dword	_ZN40_INTERNAL_28186104_4_k_cu_ef689e2e_332294cute7productE
	.align		8
        /*0068*/ 	.dword	_ZN40_INTERNAL_28186104_4_k_cu_ef689e2e_332294cute1_E
	.align		8
        /*0070*/ 	.dword	$str$25
	.align		8
        /*0078*/ 	.dword	$str$26
	.align		8
        /*0080*/ 	.dword	$str$27
	.align		8
        /*0088*/ 	.dword	$str$28


//--------------------- .text._ZN7cutlass13device_kernelINS_4gemm6kernel13GemmUniversalIN4cute5tupleIJiiiiEEENS1_10collective13CollectiveMmaINS1_35MainloopSm100TmaUmmaWarpSpecializedILi4ELi2ELi4ENS5_IJNS4_1CILi1EEESB_SB_EEEEENS5_IJNSA_ILi128EEESE_NSA_ILi64EEEEEENS_10bfloat16_tENS5_IJlSB_lEEESH_SI_NS4_8TiledMMAINS4_8MMA_AtomIJNS4_20SM100_MMA_F16BF16_SSISH_SH_fLi128ELi128ELNS4_4UMMA5MajorE0ELSN_0ELNSM_7ScaleInE0ELSO_0EEEEEENS4_6LayoutISC_NS5_IJNSA_ILi0EEESS_SS_EEEEENS5_IJNS4_10UnderscoreESV_SV_EEEEENS4_13SM90_TMA_LOADENS4_14ComposedLayoutINS4_7SwizzleILi3ELi4ELi3EEENS4_18smem_ptr_flag_bitsILi16EEENSR_INS5_IJNSA_ILi8EEESF_EEENS5_IJSF_SB_EEEEEEEvNS4_8identityESY_S18_vS19_EENS_8epilogue10collective18CollectiveEpilogueINS1B_23Sm100TmaWarpSpecializedILi4ELi2ELi32ELb1ELb0EEEJSG_NS5_IJNSR_ISE_SB_EENSR_INSA_ILi32EEESB_EEEEESH_SI_SH_SI_NS1B_6fusion15FusionCallbacksIS1F_NS1K_17LinearCombinationISH_fSH_fLNS_15FloatRoundStyleE2EEESG_S1J_JEEENS4_5SM1004TMEM4LOAD26SM100_TMEM_LOAD_32dp32b32xESY_NSZ_INS10_ILi2ELi4ELi3EEES13_NSR_INS5_IJS14_S1H_EEENS5_IJS1H_SB_EEEEEEENS4_39AutoVectorizingCopyWithAssumedAlignmentILi128EEENS4_14SM90_TMA_STOREES1Y_S20_S20_EEEvvEEEEvNT_6ParamsE --------------------------
	.section	.text._ZN7cutlass13device_kernelINS_4gemm6kernel13GemmUniversalIN4cute5tupleIJiiiiEEENS1_10collective13CollectiveMmaINS1_35MainloopSm100TmaUmmaWarpSpecializedILi4ELi2ELi4ENS5_IJNS4_1CILi1EEESB_SB_EEEEENS5_IJNSA_ILi128EEESE_NSA_ILi64EEEEEENS_10bfloat16_tENS5_IJlSB_lEEESH_SI_NS4_8TiledMMAINS4_8MMA_AtomIJNS4_20SM100_MMA_F16BF16_SSISH_SH_fLi128ELi128ELNS4_4UMMA5MajorE0ELSN_0ELNSM_7ScaleInE0ELSO_0EEEEEENS4_6LayoutISC_NS5_IJNSA_ILi0EEESS_SS_EEEEENS5_IJNS4_10UnderscoreESV_SV_EEEEENS4_13SM90_TMA_LOADENS4_14ComposedLayoutINS4_7SwizzleILi3ELi4ELi3EEENS4_18smem_ptr_flag_bitsILi16EEENSR_INS5_IJNSA_ILi8EEESF_EEENS5_IJSF_SB_EEEEEEEvNS4_8identityESY_S18_vS19_EENS_8epilogue10collective18CollectiveEpilogueINS1B_23Sm100TmaWarpSpecializedILi4ELi2ELi32ELb1ELb0EEEJSG_NS5_IJNSR_ISE_SB_EENSR_INSA_ILi32EEESB_EEEEESH_SI_SH_SI_NS1B_6fusion15FusionCallbacksIS1F_NS1K_17LinearCombinationISH_fSH_fLNS_15FloatRoundStyleE2EEESG_S1J_JEEENS4_5SM1004TMEM4LOAD26SM100_TMEM_LOAD_32dp32b32xESY_NSZ_INS10_ILi2ELi4ELi3EEES13_NSR_INS5_IJS14_S1H_EEENS5_IJS1H_SB_EEEEEEENS4_39AutoVectorizingCopyWithAssumedAlignmentILi128EEENS4_14SM90_TMA_STOREES1Y_S20_S20_EEEvvEEEEvNT_6ParamsE,"ax",@progbits
	.align	128
.text._ZN7cutlass13device_kernelINS_4gemm6kernel13GemmUniversalIN4cute5tupleIJiiiiEEENS1_10collective13CollectiveMmaINS1_35MainloopSm100TmaUmmaWarpSpecializedILi4ELi2ELi4ENS5_IJNS4_1CILi1EEESB_SB_EEEEENS5_IJNSA_ILi128EEESE_NSA_ILi64EEEEEENS_10bfloat16_tENS5_IJlSB_lEEESH_SI_NS4_8TiledMMAINS4_8MMA_AtomIJNS4_20SM100_MMA_F16BF16_SSISH_SH_fLi128ELi128ELNS4_4UMMA5MajorE0ELSN_0ELNSM_7ScaleInE0ELSO_0EEEEEENS4_6LayoutISC_NS5_IJNSA_ILi0EEESS_SS_EEEEENS5_IJNS4_10UnderscoreESV_SV_EEEEENS4_13SM90_TMA_LOADENS4_14ComposedLayoutINS4_7SwizzleILi3ELi4ELi3EEENS4_18smem_ptr_flag_bitsILi16EEENSR_INS5_IJNSA_ILi8EEESF_EEENS5_IJSF_SB_EEEEEEEvNS4_8identityESY_S18_vS19_EENS_8epilogue10collective18CollectiveEpilogueINS1B_23Sm100TmaWarpSpecializedILi4ELi2ELi32ELb1ELb0EEEJSG_NS5_IJNSR_ISE_SB_EENSR_INSA_ILi32EEESB_EEEEESH_SI_SH_SI_NS1B_6fusion15FusionCallbacksIS1F_NS1K_17LinearCombinationISH_fSH_fLNS_15FloatRoundStyleE2EEESG_S1J_JEEENS4_5SM1004TMEM4LOAD26SM100_TMEM_LOAD_32dp32b32xESY_NSZ_INS10_ILi2ELi4ELi3EEES13_NSR_INS5_IJS14_S1H_EEENS5_IJS1H_SB_EEEEEEENS4_39AutoVectorizingCopyWithAssumedAlignmentILi128EEENS4_14SM90_TMA_STOREES1Y_S20_S20_EEEvvEEEEvNT_6ParamsE:
        .type           _ZN7cutlass13device_kernelINS_4gemm6kernel13GemmUniversalIN4cute5tupleIJiiiiEEENS1_10collective13CollectiveMmaINS1_35MainloopSm100TmaUmmaWarpSpecializedILi4ELi2ELi4ENS5_IJNS4_1CILi1EEESB_SB_EEEEENS5_IJNSA_ILi128EEESE_NSA_ILi64EEEEEENS_10bfloat16_tENS5_IJlSB_lEEESH_SI_NS4_8TiledMMAINS4_8MMA_AtomIJNS4_20SM100_MMA_F16BF16_SSISH_SH_fLi128ELi128ELNS4_4UMMA5MajorE0ELSN_0ELNSM_7ScaleInE0ELSO_0EEEEEENS4_6LayoutISC_NS5_IJNSA_ILi0EEESS_SS_EEEEENS5_IJNS4_10UnderscoreESV_SV_EEEEENS4_13SM90_TMA_LOADENS4_14ComposedLayoutINS4_7SwizzleILi3ELi4ELi3EEENS4_18smem_ptr_flag_bitsILi16EEENSR_INS5_IJNSA_ILi8EEESF_EEENS5_IJSF_SB_EEEEEEEvNS4_8identityESY_S18_vS19_EENS_8epilogue10collective18CollectiveEpilogueINS1B_23Sm100TmaWarpSpecializedILi4ELi2ELi32ELb1ELb0EEEJSG_NS5_IJNSR_ISE_SB_EENSR_INSA_ILi32EEESB_EEEEESH_SI_SH_SI_NS1B_6fusion15FusionCallbacksIS1F_NS1K_17LinearCombinationISH_fSH_fLNS_15FloatRoundStyleE2EEESG_S1J_JEEENS4_5SM1004TMEM4LOAD26SM100_TMEM_LOAD_32dp32b32xESY_NSZ_INS10_ILi2ELi4ELi3EEES13_NSR_INS5_IJS14_S1H_EEENS5_IJS1H_SB_EEEEEEENS4_39AutoVectorizingCopyWithAssumedAlignmentILi128EEENS4_14SM90_TMA_STOREES1Y_S20_S20_EEEvvEEEEvNT_6ParamsE,@function
        .size           _ZN7cutlass13device_kernelINS_4gemm6kernel13GemmUniversalIN4cute5tupleIJiiiiEEENS1_10collective13CollectiveMmaINS1_35MainloopSm100TmaUmmaWarpSpecializedILi4ELi2ELi4ENS5_IJNS4_1CILi1EEESB_SB_EEEEENS5_IJNSA_ILi128EEESE_NSA_ILi64EEEEEENS_10bfloat16_tENS5_IJlSB_lEEESH_SI_NS4_8TiledMMAINS4_8MMA_AtomIJNS4_20SM100_MMA_F16BF16_SSISH_SH_fLi128ELi128ELNS4_4UMMA5MajorE0ELSN_0ELNSM_7ScaleInE0ELSO_0EEEEEENS4_6LayoutISC_NS5_IJNSA_ILi0EEESS_SS_EEEEENS5_IJNS4_10UnderscoreESV_SV_EEEEENS4_13SM90_TMA_LOADENS4_14ComposedLayoutINS4_7SwizzleILi3ELi4ELi3EEENS4_18smem_ptr_flag_bitsILi16EEENSR_INS5_IJNSA_ILi8EEESF_EEENS5_IJSF_SB_EEEEEEEvNS4_8identityESY_S18_vS19_EENS_8epilogue10collective18CollectiveEpilogueINS1B_23Sm100TmaWarpSpecializedILi4ELi2ELi32ELb1ELb0EEEJSG_NS5_IJNSR_ISE_SB_EENSR_INSA_ILi32EEESB_EEEEESH_SI_SH_SI_NS1B_6fusion15FusionCallbacksIS1F_NS1K_17LinearCombinationISH_fSH_fLNS_15FloatRoundStyleE2EEESG_S1J_JEEENS4_5SM1004TMEM4LOAD26SM100_TMEM_LOAD_32dp32b32xESY_NSZ_INS10_ILi2ELi4ELi3EEES13_NSR_INS5_IJS14_S1H_EEENS5_IJS1H_SB_EEEEEEENS4_39AutoVectorizingCopyWithAssumedAlignmentILi128EEENS4_14SM90_TMA_STOREES1Y_S20_S20_EEEvvEEEEvNT_6ParamsE,(.L_x_176 - _ZN7cutlass13device_kernelINS_4gemm6kernel13GemmUniversalIN4cute5tupleIJiiiiEEENS1_10collective13CollectiveMmaINS1_35MainloopSm100TmaUmmaWarpSpecializedILi4ELi2ELi4ENS5_IJNS4_1CILi1EEESB_SB_EEEEENS5_IJNSA_ILi128EEESE_NSA_ILi64EEEEEENS_10bfloat16_tENS5_IJlSB_lEEESH_SI_NS4_8TiledMMAINS4_8MMA_AtomIJNS4_20SM100_MMA_F16BF16_SSISH_SH_fLi128ELi128ELNS4_4UMMA5MajorE0ELSN_0ELNSM_7ScaleInE0ELSO_0EEEEEENS4_6LayoutISC_NS5_IJNSA_ILi0EEESS_SS_EEEEENS5_IJNS4_10UnderscoreESV_SV_EEEEENS4_13SM90_TMA_LOADENS4_14ComposedLayoutINS4_7SwizzleILi3ELi4ELi3EEENS4_18smem_ptr_flag_bitsILi16EEENSR_INS5_IJNSA_ILi8EEESF_EEENS5_IJSF_SB_EEEEEEEvNS4_8identityESY_S18_vS19_EENS_8epilogue10collective18CollectiveEpilogueINS1B_23Sm100TmaWarpSpecializedILi4ELi2ELi32ELb1ELb0EEEJSG_NS5_IJNSR_ISE_SB_EENSR_INSA_ILi32EEESB_EEEEESH_SI_SH_SI_NS1B_6fusion15FusionCallbacksIS1F_NS1K_17LinearCombinationISH_fSH_fLNS_15FloatRoundStyleE2EEESG_S1J_JEEENS4_5SM1004TMEM4LOAD26SM100_TMEM_LOAD_32dp32b32xESY_NSZ_INS10_ILi2ELi4ELi3EEES13_NSR_INS5_IJS14_S1H_EEENS5_IJS1H_SB_EEEEEEENS4_39AutoVectorizingCopyWithAssumedAlignmentILi128EEENS4_14SM90_TMA_STOREES1Y_S20_S20_EEEvvEEEEvNT_6ParamsE)
        .other          _ZN7cutlass13device_kernelINS_4gemm6kernel13GemmUniversalIN4cute5tupleIJiiiiEEENS1_10collective13CollectiveMmaINS1_35MainloopSm100TmaUmmaWarpSpecializedILi4ELi2ELi4ENS5_IJNS4_1CILi1EEESB_SB_EEEEENS5_IJNSA_ILi128EEESE_NSA_ILi64EEEEEENS_10bfloat16_tENS5_IJlSB_lEEESH_SI_NS4_8TiledMMAINS4_8MMA_AtomIJNS4_20SM100_MMA_F16BF16_SSISH_SH_fLi128ELi128ELNS4_4UMMA5MajorE0ELSN_0ELNSM_7ScaleInE0ELSO_0EEEEEENS4_6LayoutISC_NS5_IJNSA_ILi0EEESS_SS_EEEEENS5_IJNS4_10UnderscoreESV_SV_EEEEENS4_13SM90_TMA_LOADENS4_14ComposedLayoutINS4_7SwizzleILi3ELi4ELi3EEENS4_18smem_ptr_flag_bitsILi16EEENSR_INS5_IJNSA_ILi8EEESF_EEENS5_IJSF_SB_EEEEEEEvNS4_8identityESY_S18_vS19_EENS_8epilogue10collective18CollectiveEpilogueINS1B_23Sm100TmaWarpSpecializedILi4ELi2ELi32ELb1ELb0EEEJSG_NS5_IJNSR_ISE_SB_EENSR_INSA_ILi32EEESB_EEEEESH_SI_SH_SI_NS1B_6fusion15FusionCallbacksIS1F_NS1K_17LinearCombinationISH_fSH_fLNS_15FloatRoundStyleE2EEESG_S1J_JEEENS4_5SM1004TMEM4LOAD26SM100_TMEM_LOAD_32dp32b32xESY_NSZ_INS10_ILi2ELi4ELi3EEES13_NSR_INS5_IJS14_S1H_EEENS5_IJS1H_SB_EEEEEEENS4_39AutoVectorizingCopyWithAssumedAlignmentILi128EEENS4_14SM90_TMA_STOREES1Y_S20_S20_EEEvvEEEEvNT_6ParamsE,@"STO_CUDA_ENTRY STV_DEFAULT"
_ZN7cutlass13device_kernelINS_4gemm6kernel13GemmUniversalIN4cute5tupleIJiiiiEEENS1_10collective13CollectiveMmaINS1_35MainloopSm100TmaUmmaWarpSpecializedILi4ELi2ELi4ENS5_IJNS4_1CILi1EEESB_SB_EEEEENS5_IJNSA_ILi128EEESE_NSA_ILi64EEEEEENS_10bfloat16_tENS5_IJlSB_lEEESH_SI_NS4_8TiledMMAINS4_8MMA_AtomIJNS4_20SM100_MMA_F16BF16_SSISH_SH_fLi128ELi128ELNS4_4UMMA5MajorE0ELSN_0ELNSM_7ScaleInE0ELSO_0EEEEEENS4_6LayoutISC_NS5_IJNSA_ILi0EEESS_SS_EEEEENS5_IJNS4_10UnderscoreESV_SV_EEEEENS4_13SM90_TMA_LOADENS4_14ComposedLayoutINS4_7SwizzleILi3ELi4ELi3EEENS4_18smem_ptr_flag_bitsILi16EEENSR_INS5_IJNSA_ILi8EEESF_EEENS5_IJSF_SB_EEEEEEEvNS4_8identityESY_S18_vS19_EENS_8epilogue10collective18CollectiveEpilogueINS1B_23Sm100TmaWarpSpecializedILi4ELi2ELi32ELb1ELb0EEEJSG_NS5_IJNSR_ISE_SB_EENSR_INSA_ILi32EEESB_EEEEESH_SI_SH_SI_NS1B_6fusion15FusionCallbacksIS1F_NS1K_17LinearCombinationISH_fSH_fLNS_15FloatRoundStyleE2EEESG_S1J_JEEENS4_5SM1004TMEM4LOAD26SM100_TMEM_LOAD_32dp32b32xESY_NSZ_INS10_ILi2ELi4ELi3EEES13_NSR_INS5_IJS14_S1H_EEENS5_IJS1H_SB_EEEEEEENS4_39AutoVectorizingCopyWithAssumedAlignmentILi128EEENS4_14SM90_TMA_STOREES1Y_S20_S20_EEEvvEEEEvNT_6ParamsE:
[----:B------:R-:W1:Y:S01]  /*0000*/  LDC R1, c[0x0][0x37c] ;  /* 0x0000df00ff017b82 */ /* 0x000e620000000800 */
[----:B------:R-:W2:Y:S01]  /*0010*/  S2R R101, SR_TID.X ;  /* 0x0000000000657919 */ /* 0x000ea20000002100 */
[----:B------:R-:W3:Y:S01]  /*0020*/  LDCU.64 UR4, c[0x0][0x890] ;  /* 0x00011200ff0477ac */ /* 0x000ee20008000a00 */
[----:B------:R-:W-:Y:S02]  /*0030*/  PRMT R88, RZ, 0x7610, R88 ;  /* 0x00007610ff587816 */ /* 0x000fe40000000058 */
[----:B------:R-:W-:Y:S01]  /*0040*/  ELECT P5, URZ, PT ;  /* 0x0000000000ff782f */ /* 0x000fe200038a0000 */
[----:B------:R-:W4:Y:S01]  /*0050*/  LDCU.64 UR46, c[0x0][0x358] ;  /* 0x00006b00ff2e77ac */ /* 0x000f220008000a00 */
[----:B---3--:R-:W-:-:S04]  /*0060*/  UISETP.NE.U32.AND UP0, UPT, UR4, URZ, UPT ;  /* 0x000000ff0400728c */ /* 0x008fc8000bf05070 */
[----:B------:R-:W-:Y:S01]  /*0070*/  UISETP.NE.AND.EX UP0, UPT, UR5, URZ, UPT, UP0 ;  /* 0x000000ff0500728c */ /* 0x000fe2000bf05300 */
[----:B--2---:R-:W-:-:S05]  /*0080*/  SHF.R.U32.HI R92, RZ, 0x5, R101 ;  /* 0x00000005ff5c7819 */ /* 0x004fca0000011665 */
[----:B------:R-:W2:Y:S02]  /*0090*/  SHFL.IDX PT, R0, R92, RZ, 0x1f ;  /* 0x00001fff5c007589 */ /* 0x000ea400000e0000 */
[----:B--2---:R-:W-:Y:S01]  /*00a0*/  R2UR UR8, R0 ;  /* 0x00000000000872ca */ /* 0x004fe200000e0000 */
[----:B-1--4-:R-:W-:-:S14]  /*00b0*/  BRA.U UP0, `(.L_x_0) ;  /* 0x00000001002c7547 */ /* 0x012fdc000b800000 */
[----:B------:R-:W1:Y:S02]  /*00c0*/  LDCU.64 UR6, c[0x0][0x888] ;  /* 0x00011100ff0677ac */ /* 0x000e640008000a00 */
[----:B-1----:R-:W-:-:S04]  /*00d0*/  UISETP.NE.U32.AND UP0, UPT, UR6, URZ, UPT ;  /* 0x000000ff0600728c */ /* 0x002fc8000bf05070 */
[----:B------:R-:W-:-:S09]  /*00e0*/  UISETP.NE.AND.EX UP0, UPT, UR7, URZ, UPT, UP0 ;  /* 0x000000ff0700728c */ /* 0x000fd2000bf05300 */
[----:B------:R-:W-:Y:S05]  /*00f0*/  BRA.U !UP0, `(.L_x_1) ;  /* 0x0000000108107547 */ /* 0x000fea000b800000 */
[----:B------:R-:W1:Y:S02]  /*0100*/  LDC.64 R2, c[0x0][0x888] ;  /* 0x00022200ff027b82 */ /* 0x000e640000000a00 */
[----:B-1----:R1:W5:Y:S01]  /*0110*/  LDG.E R49, desc[UR46][R2.64] ;  /* 0x0000002e02317981 */ /* 0x002362000c1e1900 */
[----:B------:R-:W-:Y:S01]  /*0120*/  HFMA2 R88, -RZ, RZ, 0, 5.9604644775390625e-08 ;  /* 0x00000001ff587431 */ /* 0x000fe200000001ff */
[----:B------:R-:W-:Y:S05]  /*0130*/  BRA `(.L_x_0) ;  /* 0x00000000000c7947 */ /* 0x000fea0003800000 */
.L_x_1:
[----:B------:R-:W1:Y:S01]  /*0140*/  LDCU UR6, c[0x0][0x880] ;  /* 0x00011000ff0677ac */ /* 0x000e620008000800 */
[----:B------:R-:W-:Y:S01]  /*0150*/  HFMA2 R88, -RZ, RZ, 0, 5.9604644775390625e-08 ;  /* 0x00000001ff587431 */ /* 0x000fe200000001ff */
[----:B-1----:R-:W-:-:S07]  /*0160*/  MOV R49, UR6 ;  /* 0x0000000600317c02 */ /* 0x002fce0008000f00 */
.L_x_0:
[----:B------:R-:W2:Y:S02]  /*0170*/  LDCU.64 UR6, c[0x0][0x8b0] ;  /* 0x00011600ff0677ac */ /* 0x000ea40008000a00 */
[----:B--2---:R-:W-:-:S04]  /*0180*/  UISETP.NE.U32.AND UP0, UPT, UR6, URZ, UPT ;  /* 0x000000ff0600728c */ /* 0x004fc8000bf05070 */
[----:B------:R-:W-:-:S09]  /*0190*/  UISETP.NE.AND.EX UP0, UPT, UR7, URZ, UPT, UP0 ;  /* 0x000000ff0700728c */ /* 0x000fd2000bf05300 */
[----:B------:R-:W-:Y:S05]  /*01a0*/  BRA.U UP0, `(.L_x_2) ;  /* 0x0000000100247547 */ /* 0x000fea000b800000 */
[----:B------:R-:W2:Y:S02]  /*01b0*/  LDCU.64 UR6, c[0x0][0x8a8] ;  /* 0x00011500ff0677ac */ /* 0x000ea40008000a00 */
[----:B--2---:R-:W-:-:S04]  /*01c0*/  UISETP.NE.U32.AND UP0, UPT, UR6, URZ, UPT ;  /* 0x000000ff0600728c */ /* 0x004fc8000bf05070 */
[----:B------:R-:W-:-:S09]  /*01d0*/  UISETP.NE.AND.EX UP0, UPT, UR7, URZ, UPT, UP0 ;  /* 0x000000ff0700728c */ /* 0x000fd2000bf05300 */
[----:B------:R-:W-:Y:S05]  /*01e0*/  BRA.U !UP0, `(.L_x_3) ;  /* 0x00000001080c7547 */ /* 0x000fea000b800000 */
[----:B-1----:R-:W1:Y:S02]  /*01f0*/  LDC.64 R2, c[0x0][0x8a8] ;  /* 0x00022a00ff027b82 */ /* 0x002e640000000a00 */
[----:B-1----:R2:W5:Y:S01]  /*0200*/  LDG.E R47, desc[UR46][R2.64] ;  /* 0x0000002e022f7981 */ /* 0x002562000c1e1900 */
[----:B------:R-:W-:Y:S05]  /*0210*/  BRA `(.L_x_2) ;  /* 0x0000000000087947 */ /* 0x000fea0003800000 */
.L_x_3:
[----:B------:R-:W2:Y:S02]  /*0220*/  LDCU UR6, c[0x0][0x8a0] ;  /* 0x00011400ff0677ac */ /* 0x000ea40008000800 */
[----:B--2---:R-:W-:Y:S02]  /*0230*/  MOV R47, UR6 ;  /* 0x00000006002f7c02 */ /* 0x004fe40008000f00 */
.L_x_2:
[----:B------:R-:W-:Y:S01]  /*0240*/  IMAD.U32 R0, RZ, RZ, UR8 ;  /* 0x00000008ff007e24 */ /* 0x000fe2000f8e00ff */
[----:B------:R-:W-:Y:S04]  /*0250*/  BSSY.RECONVERGENT B0, `(.L_x_4) ;  /* 0x000000c000007945 */ /* 0x000fe80003800200 */
[C---:B------:R-:W-:Y:S02]  /*0260*/  ISETP.NE.OR P1, PT, R0.reuse, 0x1, !P5 ;  /* 0x000000010000780c */ /* 0x040fe40006f25670 */
[----:B------:R-:W-:-:S11]  /*0270*/  ISETP.NE.OR P0, PT, R0, 0x3, !P5 ;  /* 0x000000030000780c */ /* 0x000fd60006f05670 */
[----:B------:R-:W-:Y:S05]  /*0280*/  @P1 BRA `(.L_x_5) ;  /* 0x0000000000201947 */ /* 0x000fea0003800000 */
[----:B------:R-:W3:Y:S02]  /*0290*/  LDCU.64 UR6, c[0x0][0x348] ;  /* 0x00006900ff0677ac */ /* 0x000ee40008000a00 */
[----:B---3--:R-:W-:Y:S02]  /*02a0*/  UIADD3 UR10, UP1, UPT, UR6, 0x80, URZ ;  /* 0x00000080060a7890 */ /* 0x008fe4000ff3e0ff */
[----:B------:R-:W-:Y:S02]  /*02b0*/  UIADD3 UR6, UP0, UPT, UR6, 0x180, URZ ;  /* 0x0000018006067890 */ /* 0x000fe4000ff1e0ff */
[----:B------:R-:W-:Y:S02]  /*02c0*/  UIADD3.X UR11, UPT, UPT, URZ, UR7, URZ, UP1, !UPT ;  /* 0x00000007ff0b7290 */ /* 0x000fe40008ffe4ff */
[----:B------:R-:W-:-:S07]  /*02d0*/  UIADD3.X UR7, UPT, UPT, URZ, UR7, URZ, UP0, !UPT ;  /* 0x00000007ff077290 */ /* 0x000fce00087fe4ff */
[----:B------:R3:W-:Y:S02]  /*02e0*/  UTMACCTL.PF [UR10] ;  /* 0x000000000a0079b9 */ /* 0x0007e40008040000 */
[----:B------:R3:W-:Y:S02]  /*02f0*/  UTMACCTL.PF [UR6] ;  /* 0x00000000060079b9 */ /* 0x0007e40008040000 */
[----:B---3--:R-:W-:Y:S01]  /*0300*/  NOP ;  /* 0x0000000000007918 */ /* 0x008fe20000000000 */
.L_x_5:
[----:B------:R-:W-:Y:S05]  /*0310*/  BSYNC.RECONVERGENT B0 ;  /* 0x0000000000007941 */ /* 0x000fea0003800200 */
.L_x_4:
[----:B------:R-:W-:Y:S04]  /*0320*/  BSSY.RECONVERGENT B0, `(.L_x_6) ;  /* 0x000000a000007945 */ /* 0x000fe80003800200 */
        /* <DEDUP_REMOVED lines=9> */
.L_x_7:
[----:B------:R-:W-:Y:S05]  /*03c0*/  BSYNC.RECONVERGENT B0 ;  /* 0x0000000000007941 */ /* 0x000fea0003800200 */
.L_x_6:
[----:B------:R-:W3:Y:S01]  /*03d0*/  LDCU.64 UR6, c[0x0][0x888] ;  /* 0x00011100ff0677ac */ /* 0x000ee20008000a00 */
[----:B------:R-:W-:Y:S02]  /*03e0*/  UISETP.EQ.U32.AND UP1, UPT, UR4, URZ, UPT ;  /* 0x000000ff0400728c */ /* 0x000fe4000bf22070 */
[----:B------:R-:W-:Y:S02]  /*03f0*/  UPLOP3.LUT UP2, UPT, UPT, UPT, UPT, 0x80, 0x8 ;  /* 0x000000000008789c */ /* 0x000fe40003f4f070 */
[----:B---3--:R-:W-:-:S04]  /*0400*/  UISETP.NE.U32.AND UP0, UPT, UR6, URZ, UPT ;  /* 0x000000ff0600728c */ /* 0x008fc8000bf05070 */
[----:B------:R-:W-:-:S04]  /*0410*/  UISETP.NE.AND.EX UP0, UPT, UR7, URZ, UPT, UP0 ;  /* 0x000000ff0700728c */ /* 0x000fc8000bf05300 */
[----:B------:R-:W-:-:S04]  /*0420*/  UISETP.EQ.OR.EX UP3, UPT, UR5, URZ, !UP0, UP1 ;  /* 0x000000ff0500728c */ /* 0x000fc8000c762710 */
[----:B------:R-:W-:-:S05]  /*0430*/  UP2UR UR50, UPR, URZ, 0x8 ;  /* 0x00000008ff327883 */ /* 0x000fca0008000000 */
[----:B------:R-:W-:Y:S07]  /*0440*/  BRA.U !UP3, `(.L_x_8) ;  /* 0x000000010b207547 */ /* 0x000fee000b800000 */
[----:B------:R-:W-:Y:S01]  /*0450*/  UISETP.NE.U32.AND UP2, UPT, UR4, URZ, UPT ;  /* 0x000000ff0400728c */ /* 0x000fe2000bf45070 */
[----:B-----5:R-:W-:Y:S01]  /*0460*/  FSETP.NEU.AND P0, PT, R49, RZ, PT ;  /* 0x000000ff3100720b */ /* 0x020fe20003f0d000 */
[----:B------:R-:W-:Y:S02]  /*0470*/  USEL UR4, URZ, 0xffffffff, UP0 ;  /* 0xffffffffff047887 */ /* 0x000fe40008000000 */
[----:B------:R-:W-:-:S10]  /*0480*/  UISETP.NE.AND.EX UP2, UPT, UR5, URZ, UPT, UP2 ;  /* 0x000000ff0500728c */ /* 0x000fd4000bf45320 */
[----:B------:R-:W-:Y:S01]  /*0490*/  VOTEU.ANY UP1, P0 ;  /* 0x0000000000ff7886 */ /* 0x000fe20000020100 */
[----:B------:R-:W-:-:S04]  /*04a0*/  @!UP2 USEL UR4, URZ, 0xffffffff, UP1 ;  /* 0xffffffffff04a887 */ /* 0x000fc80008800000 */
[----:B------:R-:W-:-:S04]  /*04b0*/  ULOP3.LUT UR4, UR4, 0x1, URZ, 0xc0, !UPT ;  /* 0x0000000104047892 */ /* 0x000fc8000f8ec0ff */
[----:B------:R-:W-:-:S11]  /*04c0*/  UISETP.NE.U32.AND UP2, UPT, UR4, 0x1, UPT ;  /* 0x000000010400788c */ /* 0x000fd6000bf45070 */
.L_x_8:
[----:B-12---:R-:W1:Y:S01]  /*04d0*/  SHFL.IDX PT, R2, R92, RZ, 0x1f ;  /* 0x00001fff5c027589 */ /* 0x006e6200000e0000 */
[----:B------:R-:W-:-:S04]  /*04e0*/  UISETP.NE.AND UP1, UPT, UR8, 0x2, UPT ;  /* 0x000000020800788c */ /* 0x000fc8000bf25270 */
[----:B------:R-:W-:Y:S01]  /*04f0*/  USEL UR6, URZ, 0x1, UP1 ;  /* 0x00000001ff067887 */ /* 0x000fe20008800000 */
[----:B-1----:R-:W-:-:S13]  /*0500*/  ISETP.NE.AND P0, PT, R2, RZ, PT ;  /* 0x000000ff0200720c */ /* 0x002fda0003f05270 */
[----:B------:R-:W-:Y:S05]  /*0510*/  @P0 BRA `(.L_x_9) ;  /* 0x0000000000480947 */ /* 0x000fea0003800000 */
[----:B------:R-:W1:Y:S01]  /*0520*/  S2UR UR5, SR_CgaCtaId ;  /* 0x00000000000579c3 */ /* 0x000e620000008800 */
[----:B------:R-:W-:Y:S01]  /*0530*/  UMOV UR7, 0x400 ;  /* 0x0000040000077882 */ /* 0x000fe20000000000 */
[----:B------:R-:W-:Y:S01]  /*0540*/  UMOV UR4, 0x1 ;  /* 0x0000000100047882 */ /* 0x000fe20000000000 */
[----:B------:R-:W-:Y:S01]  /*0550*/  ELECT P0, URZ, PT ;  /* 0x0000000000ff782f */ /* 0x000fe20003800000 */
[----:B------:R-:W-:-:S04]  /*0560*/  UIADD3 UR10, UPT, UPT, -UR4, 0x100000, URZ ;  /* 0x00100000040a7890 */ /* 0x000fc8000fffe1ff */
[----:B------:R-:W-:Y:S02]  /*0570*/  USHF.L.U32 UR11, UR10, 0xb, URZ ;  /* 0x0000000b0a0b7899 */ /* 0x000fe400080006ff */
[----:B------:R-:W-:Y:S02]  /*0580*/  USHF.L.U32 UR10, UR10, 0x1, URZ ;  /* 0x000000010a0a7899 */ /* 0x000fe400080006ff */
[----:B-1----:R-:W-:Y:S01]  /*0590*/  ULEA UR5, UR5, UR7, 0x18 ;  /* 0x0000000705057291 */ /* 0x002fe2000f8ec0ff */
[----:B------:R-:W1:Y:S11]  /*05a0*/  FENCE.VIEW.ASYNC.S ;  /* 0x00000000000073c6 */ /* 0x000e760000000000 */
[----:B-1----:R1:W2:Y:S01]  /*05b0*/  SYNCS.EXCH.64 URZ, [UR5], UR10 ;  /* 0x0000000a05ff75b2 */ /* 0x0022a20008000100 */
[----:B------:R1:W3:Y:S01]  /*05c0*/  SYNCS.EXCH.64 URZ, [UR5+0x20], UR10 ;  /* 0x0000200a05ff75b2 */ /* 0x0002e20008000100 */
[----:B------:R1:W4:Y:S01]  /*05d0*/  SYNCS.EXCH.64 URZ, [UR5+0x8], UR10 ;  /* 0x0000080a05ff75b2 */ /* 0x0003220008000100 */
[----:B------:R1:W1:Y:S01]  /*05e0*/  SYNCS.EXCH.64 URZ, [UR5+0x28], UR10 ;  /* 0x0000280a05ff75b2 */ /* 0x0002620008000100 */
[----:B------:R1:W1:Y:S01]  /*05f0*/  SYNCS.EXCH.64 URZ, [UR5+0x10], UR10 ;  /* 0x0000100a05ff75b2 */ /* 0x0002620008000100 */
[----:B------:R1:W1:Y:S01]  /*0600*/  SYNCS.EXCH.64 URZ, [UR5+0x30], UR10 ;  /* 0x0000300a05ff75b2 */ /* 0x0002620008000100 */
[----:B------:R1:W1:Y:S01]  /*0610*/  SYNCS.EXCH.64 URZ, [UR5+0x18], UR10 ;  /* 0x0000180a05ff75b2 */ /* 0x0002620008000100 */
[----:B------:R1:W1:Y:S01]  /*0620*/  SYNCS.EXCH.64 URZ, [UR5+0x38], UR10 ;  /* 0x0000380a05ff75b2 */ /* 0x0002620008000100 */
[----:B------:R-:W-:Y:S01]  /*0630*/  NOP ;  /* 0x0000000000007918 */ /* 0x000fe20000000000 */
.L_x_9:
[----:B------:R-:W2:Y:S01]  /*0640*/  SHFL.IDX PT, R2, R92, RZ, 0x1f ;  /* 0x00001fff5c027589 */ /* 0x000ea200000e0000 */
[----:B------:R-:W-:Y:S01]  /*0650*/  NOP ;  /* 0x0000000000007918 */ /* 0x000fe20000000000 */
[----:B--2---:R-:W-:-:S13]  /*0660*/  ISETP.NE.AND P0, PT, R2, 0x1, PT ;  /* 0x000000010200780c */ /* 0x004fda0003f05270 */
[----:B------:R-:W-:Y:S05]  /*0670*/  @P0 BRA `(.L_x_10) ;  /* 0x0000000000580947 */ /* 0x000fea0003800000 */
[----:B------:R-:W2:Y:S01]  /*0680*/  S2UR UR7, SR_CgaCtaId ;  /* 0x00000000000779c3 */ /* 0x000ea20000008800 */
[----:B------:R-:W-:Y:S01]  /*0690*/  UMOV UR9, 0x400 ;  /* 0x0000040000097882 */ /* 0x000fe20000000000 */
[----:B-1----:R-:W-:Y:S01]  /*06a0*/  UMOV UR5, 0x20 ;  /* 0x0000002000057882 */ /* 0x002fe20000000000 */
[----:B------:R-:W-:Y:S01]  /*06b0*/  UMOV UR4, 0x80 ;  /* 0x0000008000047882 */ /* 0x000fe20000000000 */
[----:B------:R-:W-:-:S04]  /*06c0*/  UIADD3 UR10, UPT, UPT, -UR5, 0x100000, URZ ;  /* 0x00100000050a7890 */ /* 0x000fc8000fffe1ff */
[----:B------:R-:W-:Y:S02]  /*06d0*/  USHF.L.U32 UR11, UR10, 0xb, URZ ;  /* 0x0000000b0a0b7899 */ /* 0x000fe400080006ff */
[----:B------:R-:W-:Y:S02]  /*06e0*/  USHF.L.U32 UR10, UR10, 0x1, URZ ;  /* 0x000000010a0a7899 */ /* 0x000fe400080006ff */
[----:B------:R-:W-:-:S04]  /*06f0*/  UIADD3 UR4, UPT, UPT, -UR4, 0x100000, URZ ;  /* 0x0010000004047890 */ /* 0x000fc8000fffe1ff */
[----:B------:R-:W-:Y:S02]  /*0700*/  USHF.L.U32 UR5, UR4, 0xb, URZ ;  /* 0x0000000b04057899 */ /* 0x000fe400080006ff */
[----:B------:R-:W-:Y:S01]  /*0710*/  USHF.L.U32 UR4, UR4, 0x1, URZ ;  /* 0x0000000104047899 */ /* 0x000fe200080006ff */
[----:B------:R-:W-:Y:S01]  /*0720*/  ELECT P0, URZ, PT ;  /* 0x0000000000ff782f */ /* 0x000fe20003800000 */
[----:B--2---:R-:W-:Y:S01]  /*0730*/  ULEA UR7, UR7, UR9, 0x18 ;  /* 0x0000000907077291 */ /* 0x004fe2000f8ec0ff */
[----:B------:R-:W1:Y:S11]  /*0740*/  FENCE.VIEW.ASYNC.S ;  /* 0x00000000000073c6 */ /* 0x000e760000000000 */
[----:B-1----:R2:W1:Y:S01]  /*0750*/  SYNCS.EXCH.64 URZ, [UR7+0x40], UR10 ;  /* 0x0000400a07ff75b2 */ /* 0x0024620008000100 */
[----:B------:R2:W1:Y:S01]  /*0760*/  SYNCS.EXCH.64 URZ, [UR7+0x60], UR4 ;  /* 0x0000600407ff75b2 */ /* 0x0004620008000100 */
[----:B------:R2:W1:Y:S01]  /*0770*/  SYNCS.EXCH.64 URZ, [UR7+0x48], UR10 ;  /* 0x0000480a07ff75b2 */ /* 0x0004620008000100 */
[----:B------:R2:W1:Y:S01]  /*0780*/  SYNCS.EXCH.64 URZ, [UR7+0x68], UR4 ;  /* 0x0000680407ff75b2 */ /* 0x0004620008000100 */
[----:B------:R2:W1:Y:S01]  /*0790*/  SYNCS.EXCH.64 URZ, [UR7+0x50], UR10 ;  /* 0x0000500a07ff75b2 */ /* 0x0004620008000100 */
[----:B------:R2:W1:Y:S01]  /*07a0*/  SYNCS.EXCH.64 URZ, [UR7+0x70], UR4 ;  /* 0x0000700407ff75b2 */ /* 0x0004620008000100 */
[----:B------:R2:W1:Y:S01]  /*07b0*/  SYNCS.EXCH.64 URZ, [UR7+0x58], UR10 ;  /* 0x0000580a07ff75b2 */ /* 0x0004620008000100 */
[----:B------:R2:W1:Y:S02]  /*07c0*/  SYNCS.EXCH.64 URZ, [UR7+0x78], UR4 ;  /* 0x0000780407ff75b2 */ /* 0x0004640008000100 */
[----:B--2---:R-:W-:Y:S01]  /*07d0*/  NOP ;  /* 0x0000000000007918 */ /* 0x004fe20000000000 */
.L_x_10:
[----:B------:R-:W2:Y:S01]  /*07e0*/  SHFL.IDX PT, R2, R92, RZ, 0x1f ;  /* 0x00001fff5c027589 */ /* 0x000ea200000e0000 */
[----:B------:R-:W-:Y:S01]  /*07f0*/  NOP ;  /* 0x0000000000007918 */ /* 0x000fe20000000000 */
[----:B--2---:R-:W-:-:S13]  /*0800*/  ISETP.NE.AND P0, PT, R2, 0x3, PT ;  /* 0x000000030200780c */ /* 0x004fda0003f05270 */
[----:B------:R-:W-:Y:S05]  /*0810*/  @P0 BRA `(.L_x_11) ;  /* 0x0000000000300947 */ /* 0x000fea0003800000 */
[----:B-1----:R-:W1:Y:S01]  /*0820*/  S2UR UR5, SR_CgaCtaId ;  /* 0x00000000000579c3 */ /* 0x002e620000008800 */
        /* <DEDUP_REMOVED lines=8> */
[----:B-1----:R2:W1:Y:S01]  /*08b0*/  SYNCS.EXCH.64 URZ, [UR5+0x80], UR10 ;  /* 0x0000800a05ff75b2 */ /* 0x0024620008000100 */
[----:B------:R2:W1:Y:S02]  /*08c0*/  SYNCS.EXCH.64 URZ, [UR5+0x88], UR10 ;  /* 0x0000880a05ff75b2 */ /* 0x0004640008000100 */
[----:B--2---:R-:W-:Y:S01]  /*08d0*/  NOP ;  /* 0x0000000000007918 */ /* 0x004fe20000000000 */
.L_x_11:
[----:B------:R-:W2:Y:S01]  /*08e0*/  SHFL.IDX PT, R2, R92, RZ, 0x1f ;  /* 0x00001fff5c027589 */ /* 0x000ea200000e0000 */
[----:B------:R-:W-:Y:S01]  /*08f0*/  NOP ;  /* 0x0000000000007918 */ /* 0x000fe20000000000 */
[----:B--2---:R-:W-:-:S13]  /*0900*/  ISETP.NE.AND P0, PT, R2, 0x4, PT ;  /* 0x000000040200780c */ /* 0x004fda0003f05270 */
[----:B------:R-:W-:Y:S05]  /*0910*/  @P0 BRA `(.L_x_12) ;  /* 0x00000000004c0947 */ /* 0x000fea0003800000 */
[----:B-1----:R-:W1:Y:S01]  /*0920*/  S2UR UR5, SR_CgaCtaId ;  /* 0x00000000000579c3 */ /* 0x002e620000008800 */
[----:B------:R-:W-:Y:S01]  /*0930*/  UMOV UR9, 0x100 ;  /* 0x0000010000097882 */ /* 0x000fe20000000000 */
[----:B------:R-:W-:Y:S01]  /*0940*/  UMOV UR7, 0x400 ;  /* 0x0000040000077882 */ /* 0x000fe20000000000 */
[----:B------:R-:W-:Y:S01]  /*0950*/  USEL UR9, UR9, 0xe0, UP2 ;  /* 0x000000e009097887 */ /* 0x000fe20009000000 */
[----:B------:R-:W-:Y:S01]  /*0960*/  UMOV UR4, 0x1 ;  /* 0x0000000100047882 */ /* 0x000fe20000000000 */
[----:B------:R-:W-:Y:S01]  /*0970*/  ELECT P0, URZ, PT ;  /* 0x0000000000ff782f */ /* 0x000fe20003800000 */
[----:B------:R-:W-:-:S04]  /*0980*/  UIADD3 UR10, UPT, UPT, -UR4, 0x100000, URZ ;  /* 0x00100000040a7890 */ /* 0x000fc8000fffe1ff */
[----:B------:R-:W-:Y:S02]  /*0990*/  USHF.L.U32 UR11, UR10, 0xb, URZ ;  /* 0x0000000b0a0b7899 */ /* 0x000fe400080006ff */
[----:B------:R-:W-:Y:S02]  /*09a0*/  USHF.L.U32 UR10, UR10, 0x1, URZ ;  /* 0x000000010a0a7899 */ /* 0x000fe400080006ff */
[----:B------:R-:W-:-:S04]  /*09b0*/  UIADD3 UR12, UPT, UPT, -UR9, 0x100000, URZ ;  /* 0x00100000090c7890 */ /* 0x000fc8000fffe1ff */
[----:B------:R-:W-:Y:S02]  /*09c0*/  USHF.L.U32 UR13, UR12, 0xb, URZ ;  /* 0x0000000b0c0d7899 */ /* 0x000fe400080006ff */
[----:B------:R-:W-:Y:S02]  /*09d0*/  USHF.L.U32 UR12, UR12, 0x1, URZ ;  /* 0x000000010c0c7899 */ /* 0x000fe400080006ff */
[----:B-1----:R-:W-:Y:S01]  /*09e0*/  ULEA UR5, UR5, UR7, 0x18 ;  /* 0x0000000705057291 */ /* 0x002fe2000f8ec0ff */
[----:B------:R-:W1:Y:S11]  /*09f0*/  FENCE.VIEW.ASYNC.S ;  /* 0x00000000000073c6 */ /* 0x000e760000000000 */
[----:B-1----:R2:W1:Y:S01]  /*0a00*/  SYNCS.EXCH.64 URZ, [UR5+0x90], UR10 ;  /* 0x0000900a05ff75b2 */ /* 0x0024620008000100 */
[----:B------:R2:W1:Y:S01]  /*0a10*/  SYNCS.EXCH.64 URZ, [UR5+0xa0], UR12 ;  /* 0x0000a00c05ff75b2 */ /* 0x0004620008000100 */
[----:B------:R2:W1:Y:S01]  /*0a20*/  SYNCS.EXCH.64 URZ, [UR5+0x98], UR10 ;  /* 0x0000980a05ff75b2 */ /* 0x0004620008000100 */
[----:B------:R2:W1:Y:S02]  /*0a30*/  SYNCS.EXCH.64 URZ, [UR5+0xa8], UR12 ;  /* 0x0000a80c05ff75b2 */ /* 0x0004640008000100 */
[----:B--2---:R-:W-:Y:S01]  /*0a40*/  NOP ;  /* 0x0000000000007918 */ /* 0x004fe20000000000 */
.L_x_12:
        /* <DEDUP_REMOVED lines=26> */
.L_x_13:
        /* <DEDUP_REMOVED lines=18> */
.L_x_14:
[----:B-1----:R-:W1:Y:S01]  /*0d10*/  S2UR UR5, SR_CTAID.X ;  /* 0x00000000000579c3 */ /* 0x002e620000002500 */
[----:B------:R-:W-:-:S05]  /*0d20*/  CS2R.32 R87, SR_CgaSize ;  /* 0x0000000000577805 */ /* 0x000fca0000008a00 */
[----:B------:R-:W-:-:S05]  /*0d30*/  IMAD R87, R87, -0xa0, RZ ;  /* 0xffffff6057577824 */ /* 0x000fca00078e02ff */
[----:B------:R-:W-:-:S14]  /*0d40*/  R2UR UR9, R87 ;  /* 0x00000000570972ca */ /* 0x000fdc00000e0000 */
[----:B------:R-:W2:Y:S01]  /*0d50*/  LDCU UR9, c[0x0][UR9+0x2b0] ;  /* 0x00005600090977ac */ /* 0x000ea20008000800 */
[----:B------:R-:W-:Y:S01]  /*0d60*/  NOP ;  /* 0x0000000000007918 */ /* 0x000fe20000000000 */
[----:B------:R-:W-:-:S05]  /*0d70*/  CS2R.32 R87, SR_CgaSize ;  /* 0x0000000000577805 */ /* 0x000fca0000008a00 */
[----:B------:R-:W-:-:S05]  /*0d80*/  IMAD R87, R87, -0xa0, RZ ;  /* 0xffffff6057577824 */ /* 0x000fca00078e02ff */
[----:B------:R-:W-:-:S14]  /*0d90*/  R2UR UR7, R87 ;  /* 0x00000000570772ca */ /* 0x000fdc00000e0000 */
[----:B------:R-:W3:Y:S01]  /*0da0*/  LDCU UR7, c[0x0][UR7+0x2b4] ;  /* 0x00005680070777ac */ /* 0x000ee20008000800 */
[----:B------:R-:W4:Y:S08]  /*0db0*/  S2UR UR4, SR_CTAID.Y ;  /* 0x00000000000479c3 */ /* 0x000f300000002600 */
[----:B------:R-:W3:Y:S01]  /*0dc0*/  LDC R10, c[0x0][0xb24] ;  /* 0x0002c900ff0a7b82 */ /* 0x000ee20000000800 */
[----:B-1----:R-:W-:-:S02]  /*0dd0*/  I2FP.F32.U32 R87, UR5 ;  /* 0x0000000500577c45 */ /* 0x002fc40008201000 */
[----:B------:R-:W-:-:S05]  /*0de0*/  CS2R.32 R3, SR_CgaSize ;  /* 0x0000000000037805 */ /* 0x000fca0000008a00 */
[----:B------:R-:W-:-:S06]  /*0df0*/  IMAD R3, R3, -0xa0, RZ ;  /* 0xffffff6003037824 */ /* 0x000fcc00078e02ff */
[----:B------:R-:W1:Y:S01]  /*0e00*/  LDC R3, c[0x0][R3+0x2a0] ;  /* 0x0000a80003037b82 */ /* 0x000e620000000800 */
[----:B------:R-:W-:Y:S01]  /*0e10*/  MOV R15, UR5 ;  /* 0x00000005000f7c02 */ /* 0x000fe20008000f00 */
[----:B--2---:R-:W-:Y:S01]  /*0e20*/  FMUL R87, R87, UR9 ;  /* 0x0000000957577c20 */ /* 0x004fe20008400000 */
[----:B----4-:R-:W-:Y:S02]  /*0e30*/  I2FP.F32.U32 R86, UR4 ;  /* 0x0000000400567c45 */ /* 0x010fe40008201000 */
[----:B------:R-:W-:-:S05]  /*0e40*/  CS2R.32 R2, SR_CgaSize ;  /* 0x0000000000027805 */ /* 0x000fca0000008a00 */
[----:B------:R-:W-:-:S06]  /*0e50*/  IMAD R2, R2, -0xa0, RZ ;  /* 0xffffff6002027824 */ /* 0x000fcc00078e02ff */
[----:B------:R-:W2:Y:S01]  /*0e60*/  LDC R2, c[0x0][R2+0x2a4] ;  /* 0x0000a90002027b82 */ /* 0x000ea20000000800 */
[----:B------:R-:W-:Y:S01]  /*0e70*/  MOV R14, UR4 ;  /* 0x00000004000e7c02 */ /* 0x000fe20008000f00 */
[----:B------:R-:W4:Y:S01]  /*0e80*/  F2I.U32.TRUNC.NTZ R87, R87 ;  /* 0x0000005700577305 */ /* 0x000f22000020f000 */
[----:B---3--:R-:W-:-:S05]  /*0e90*/  FMUL R86, R86, UR7 ;  /* 0x0000000756567c20 */ /* 0x008fca0008400000 */
[----:B------:R-:W-:Y:S01]  /*0ea0*/  BAR.SYNC.DEFER_BLOCKING 0x0 ;  /* 0x0000000000007b1d */ /* 0x000fe20000010000 */
[----:B------:R-:W-:-:S05]  /*0eb0*/  ISETP.GE.AND P0, PT, R10, 0x1, PT ;  /* 0x000000010a00780c */ /* 0x000fca0003f06270 */
[----:B------:R-:W3:Y:S02]  /*0ec0*/  F2I.U32.TRUNC.NTZ R86, R86 ;  /* 0x0000005600567305 */ /* 0x000ee4000020f000 */
[----:B------:R-:W2:Y:S01]  /*0ed0*/  S2UR UR36, SR_CTAID.Z ;  /* 0x00000000002479c3 */ /* 0x000ea20000002700 */
[----:B----4-:R-:W-:-:S05]  /*0ee0*/  IADD3 R87, PT, PT, -R87, RZ, RZ ;  /* 0x000000ff57577210 */ /* 0x010fca0007ffe1ff */
[----:B-1----:R-:W-:Y:S01]  /*0ef0*/  IMAD R87, R3, R87, UR5 ;  /* 0x0000000503577e24 */ /* 0x002fe2000f8e0257 */
[----:B---3--:R-:W-:-:S05]  /*0f00*/  IADD3 R86, PT, PT, -R86, RZ, RZ ;  /* 0x000000ff56567210 */ /* 0x008fca0007ffe1ff */
[----:B--2---:R-:W-:Y:S01]  /*0f10*/  IMAD R86, R2, R86, UR4 ;  /* 0x0000000402567e24 */ /* 0x004fe2000f8e0256 */
[----:B------:R-:W-:Y:S06]  /*0f20*/  @!P0 BRA `(.L_x_15) ;  /* 0x0000000000b88947 */ /* 0x000fec0003800000 */
[----:B------:R-:W1:Y:S01]  /*0f30*/  LDC.64 R4, c[0x0][0xb18] ;  /* 0x0002c600ff047b82 */ /* 0x000e620000000a00 */
[----:B------:R-:W-:-:S07]  /*0f40*/  ISETP.NE.AND P0, PT, R10, 0x1, PT ;  /* 0x000000010a00780c */ /* 0x000fce0003f05270 */
[----:B------:R-:W2:Y:S08]  /*0f50*/  LDC R9, c[0x0][0xb0c] ;  /* 0x0002c300ff097b82 */ /* 0x000eb00000000800 */
[----:B------:R-:W3:Y:S08]  /*0f60*/  LDC R12, c[0x0][0x370] ;  /* 0x0000dc00ff0c7b82 */ /* 0x000ef00000000800 */
[----:B------:R-:W4:Y:S01]  /*0f70*/  LDC R11, c[0x0][0x374] ;  /* 0x0000dd00ff0b7b82 */ /* 0x000f220000000800 */
[----:B-1----:R-:W-:-:S07]  /*0f80*/  ISETP.NE.AND P1, PT, R4, 0x1, PT ;  /* 0x000000010400780c */ /* 0x002fce0003f25270 */
[----:B------:R-:W3:Y:S01]  /*0f90*/  LDC.64 R6, c[0x0][0xb10] ;  /* 0x0002c400ff067b82 */ /* 0x000ee20000000a00 */
[----:B--2---:R-:W-:-:S07]  /*0fa0*/  ISETP.NE.AND P2, PT, R9, 0x1, PT ;  /* 0x000000010900780c */ /* 0x004fce0003f45270 */
[----:B------:R-:W1:Y:S08]  /*0fb0*/  LDC R8, c[0x0][0xb20] ;  /* 0x0002c800ff087b82 */ /* 0x000e700000000800 */
[----:B------:R-:W2:Y:S01]  /*0fc0*/  LDC.64 R2, c[0x0][0xb28] ;  /* 0x0002ca00ff027b82 */ /* 0x000ea20000000a00 */
[----:B----4-:R-:W-:-:S04]  /*0fd0*/  IMAD.HI.U32 R13, R11, R5, RZ ;  /* 0x000000050b0d7227 */ /* 0x010fc800078e00ff */
[----:B------:R-:W-:-:S04]  /*0fe0*/  IMAD.HI.U32 R5, R14, R5, RZ ;  /* 0x000000050e057227 */ /* 0x000fc800078e00ff */
[----:B---3--:R-:W-:-:S05]  /*0ff0*/  IMAD.HI.U32 R16, R12, R6, RZ ;  /* 0x000000060c107227 */ /* 0x008fca00078e00ff */
[-C--:B------:R-:W-:Y:S01]  /*1000*/  @P2 SHF.R.U32.HI R12, RZ, R7.reuse, R16 ;  /* 0x00000007ff0c2219 */ /* 0x080fe20000011610 */
[----:B------:R-:W-:Y:S01]  /*1010*/  IMAD.HI.U32 R16, R15, R6, RZ ;  /* 0x000000060f107227 */ /* 0x000fe200078e00ff */
[-C--:B-1----:R-:W-:Y:S02]  /*1020*/  @P1 SHF.R.U32.HI R11, RZ, R8.reuse, R13 ;  /* 0x00000008ff0b1219 */ /* 0x082fe4000001160d */
[----:B------:R-:W-:Y:S02]  /*1030*/  SHF.R.U32.HI R5, RZ, R8, R5 ;  /* 0x00000008ff057219 */ /* 0x000fe40000011605 */
[----:B------:R-:W-:Y:S02]  /*1040*/  SHF.R.U32.HI R16, RZ, R7, R16 ;  /* 0x00000007ff107219 */ /* 0x000fe40000011610 */
[----:B------:R-:W-:Y:S01]  /*1050*/  SEL R5, R14, R5, !P1 ;  /* 0x000000050e057207 */ /* 0x000fe20004800000 */
[----:B--2---:R-:W-:Y:S01]  /*1060*/  IMAD.HI.U32 R13, R11, R2, RZ ;  /* 0x000000020b0d7227 */ /* 0x004fe200078e00ff */
[----:B------:R-:W-:-:S03]  /*1070*/  SEL R16, R15, R16, !P2 ;  /* 0x000000100f107207 */ /* 0x000fc60005000000 */
[----:B------:R-:W-:Y:S01]  /*1080*/  IMAD.HI.U32 R6, R12, R2, RZ ;  /* 0x000000020c067227 */ /* 0x000fe200078e00ff */
[----:B------:R-:W-:-:S04]  /*1090*/  @P0 SHF.R.U32.HI R11, RZ, R3, R13 ;  /* 0x00000003ff0b0219 */ /* 0x000fc8000001160d */
[----:B------:R-:W-:Y:S01]  /*10a0*/  @P0 SHF.R.U32.HI R12, RZ, R3, R6 ;  /* 0x00000003ff0c0219 */ /* 0x000fe20000011606 */
[----:B------:R-:W-:-:S04]  /*10b0*/  IMAD R11, R11, R10, RZ ;  /* 0x0000000a0b0b7224 */ /* 0x000fc800078e02ff */
[----:B------:R-:W-:Y:S01]  /*10c0*/  IMAD R6, R12, R10, RZ ;  /* 0x0000000a0c067224 */ /* 0x000fe200078e02ff */
[----:B------:R-:W-:-:S04]  /*10d0*/  ISETP.GE.AND P1, PT, R5, R11, PT ;  /* 0x0000000b0500720c */ /* 0x000fc80003f26270 */
[----:B------:R-:W-:Y:S01]  /*10e0*/  ISETP.GE.OR P1, PT, R16, R6, P1 ;  /* 0x000000061000720c */ /* 0x000fe20000f26670 */
[----:B------:R-:W-:-:S05]  /*10f0*/  IMAD.HI.U32 R6, R5, R2, RZ ;  /* 0x0000000205067227 */ /* 0x000fca00078e00ff */
[----:B------:R-:W-:-:S04]  /*1100*/  SHF.R.U32.HI R6, RZ, R3, R6 ;  /* 0x00000003ff067219 */ /* 0x000fc80000011606 */
[----:B------:R-:W-:-:S03]  /*1110*/  SEL R6, R5, R6, !P0 ;  /* 0x0000000605067207 */ /* 0x000fc60004000000 */
[----:B------:R-:W-:Y:S01]  /*1120*/  @!P1 IMAD.HI.U32 R7, R16, R2, RZ ;  /* 0x0000000210079227 */ /* 0x000fe200078e00ff */
[----:B------:R-:W-:-:S04]  /*1130*/  IADD3 R2, PT, PT, -R6, RZ, RZ ;  /* 0x000000ff06027210 */ /* 0x000fc80007ffe1ff */
[----:B------:R-:W-:Y:S01]  /*1140*/  @!P1 SHF.R.U32.HI R3, RZ, R3, R7 ;  /* 0x00000003ff039219 */ /* 0x000fe20000011607 */
[----:B------:R-:W-:Y:S01]  /*1150*/  IMAD R2, R10, R2, R5 ;  /* 0x000000020a027224 */ /* 0x000fe200078e0205 */
[----:B------:R-:W-:Y:S02]  /*1160*/  IADD3 R7, PT, PT, -R5, RZ, RZ ;  /* 0x000000ff05077210 */ /* 0x000fe40007ffe1ff */
[----:B------:R-:W-:-:S03]  /*1170*/  @!P1 SEL R3, R16, R3, !P0 ;  /* 0x0000000310039207 */ /* 0x000fc60004000000 */
[----:B------:R-:W-:Y:S02]  /*1180*/  IMAD R7, R4, R7, R14 ;  /* 0x0000000704077224 */ /* 0x000fe400078e020e */
[--C-:B------:R-:W-:Y:S02]  /*1190*/  @!P1 IMAD.IADD R6, R6, 0x1, -R3.reuse ;  /* 0x0000000106069824 */ /* 0x100fe400078e0a03 */
[----:B------:R-:W-:Y:S01]  /*11a0*/  @!P1 IMAD R3, R2, R12, R3 ;  /* 0x0000000c02039224 */ /* 0x000fe200078e0203 */
[----:B------:R-:W-:Y:S01]  /*11b0*/  IADD3 R2, PT, PT, -R16, RZ, RZ ;  /* 0x000000ff10027210 */ /* 0x000fe20007ffe1ff */
[----:B------:R-:W-:Y:S02]  /*11c0*/  @!P1 IMAD R5, R6, R10, R16 ;  /* 0x0000000a06059224 */ /* 0x000fe400078e0210 */
[----:B------:R-:W-:Y:S02]  /*11d0*/  @!P1 IMAD.MOV.U32 R16, RZ, RZ, R3 ;  /* 0x000000ffff109224 */ /* 0x000fe400078e0003 */
[----:B------:R-:W-:-:S02]  /*11e0*/  IMAD R2, R9, R2, R15 ;  /* 0x0000000209027224 */ /* 0x000fc400078e020f */
[----:B------:R-:W-:Y:S02]  /*11f0*/  IMAD R14, R5, R4, R7 ;  /* 0x00000004050e7224 */ /* 0x000fe400078e0207 */
[----:B------:R-:W-:Y:S02]  /*1200*/  IMAD R15, R16, R9, R2 ;  /* 0x00000009100f7224 */ /* 0x000fe400078e0202 */
.L_x_15:
[----:B------:R-:W1:Y:S01]  /*1210*/  LDCU UR4, c[0x0][0xb30] ;  /* 0x00016600ff0477ac */ /* 0x000e620008000800 */
[----:B------:R-:W2:Y:S08]  /*1220*/  S2UR UR37, SR_CgaCtaId ;  /* 0x00000000002579c3 */ /* 0x000eb00000008800 */
[----:B------:R-:W3:Y:S01]  /*1230*/  LDC R40, c[0x0][0xb24] ;  /* 0x0002c900ff287b82 */ /* 0x000ee20000000800 */
[----:B-1----:R-:W-:-:S09]  /*1240*/  UISETP.NE.AND UP1, UPT, UR4, 0x1, UPT ;  /* 0x000000010400788c */ /* 0x002fd2000bf25270 */
[----:B--2---:R-:W-:Y:S05]  /*1250*/  BRA.U UP1, `(.L_x_16) ;  /* 0x0000000101407547 */ /* 0x004fea000b800000 */
[----:B------:R-:W1:Y:S08]  /*1260*/  LDC.64 R4, c[0x0][0xb10] ;  /* 0x0002c400ff047b82 */ /* 0x000e700000000a00 */
[----:B------:R-:W2:Y:S08]  /*1270*/  LDC.64 R2, c[0x0][0xb18] ;  /* 0x0002c600ff027b82 */ /* 0x000eb00000000a00 */
[----:B------:R-:W4:Y:S08]  /*1280*/  LDC R6, c[0x0][0xb20] ;  /* 0x0002c800ff067b82 */ /* 0x000f300000000800 */
[----:B------:R-:W3:Y:S01]  /*1290*/  LDC R7, c[0x0][0xb0c] ;  /* 0x0002c300ff077b82 */ /* 0x000ee20000000800 */
[----:B-1----:R-:W-:-:S05]  /*12a0*/  IMAD.HI.U32 R4, R15, R4, RZ ;  /* 0x000000040f047227 */ /* 0x002fca00078e00ff */
[----:B------:R-:W-:Y:S01]  /*12b0*/  SHF.R.U32.HI R4, RZ, R5, R4 ;  /* 0x00000005ff047219 */ /* 0x000fe20000011604 */
[----:B--2---:R-:W-:Y:S01]  /*12c0*/  IMAD.HI.U32 R3, R14, R3, RZ ;  /* 0x000000030e037227 */ /* 0x004fe200078e00ff */
[----:B------:R-:W-:-:S04]  /*12d0*/  ISETP.NE.AND P0, PT, R2, 0x1, PT ;  /* 0x000000010200780c */ /* 0x000fc80003f05270 */
[----:B----4-:R-:W-:-:S04]  /*12e0*/  SHF.R.U32.HI R3, RZ, R6, R3 ;  /* 0x00000006ff037219 */ /* 0x010fc80000011603 */
[----:B------:R-:W-:Y:S02]  /*12f0*/  SEL R3, R14, R3, !P0 ;  /* 0x000000030e037207 */ /* 0x000fe40004000000 */
[----:B---3--:R-:W-:-:S04]  /*1300*/  ISETP.NE.AND P1, PT, R7, 0x1, PT ;  /* 0x000000010700780c */ /* 0x008fc80003f25270 */
[----:B------:R-:W-:-:S05]  /*1310*/  SEL R4, R15, R4, !P1 ;  /* 0x000000040f047207 */ /* 0x000fca0004800000 */
[----:B------:R-:W-:Y:S02]  /*1320*/  IMAD.IADD R5, R3, 0x1, -R4 ;  /* 0x0000000103057824 */ /* 0x000fe400078e0a04 */
[----:B------:R-:W-:Y:S02]  /*1330*/  IMAD.IADD R3, R4, 0x1, -R3 ;  /* 0x0000000104037824 */ /* 0x000fe400078e0a03 */
[----:B------:R-:W-:Y:S02]  /*1340*/  IMAD R15, R5, R7, R15 ;  /* 0x00000007050f7224 */ /* 0x000fe400078e020f */
[----:B------:R-:W-:-:S07]  /*1350*/  IMAD R14, R3, R2, R14 ;  /* 0x00000002030e7224 */ /* 0x000fce00078e020e */
.L_x_16:
[----:B------:R-:W-:Y:S01]  /*1360*/  BAR.SYNC.DEFER_BLOCKING 0x0 ;  /* 0x0000000000007b1d */ /* 0x000fe20000010000 */
[----:B------:R-:W-:Y:S01]  /*1370*/  UISETP.NE.AND UP1, UPT, UR8, 0x2, UPT ;  /* 0x000000020800788c */ /* 0x000fe2000bf25270 */
[----:B------:R-:W-:Y:S02]  /*1380*/  ISETP.NE.OR P5, PT, R0, 0x2, !P5 ;  /* 0x000000020000780c */ /* 0x000fe40006fa5670 */
[----:B------:R-:W-:-:S06]  /*1390*/  LOP3.LUT R2, R101, 0x1f, RZ, 0xc0, !PT ;  /* 0x0000001f65027812 */ /* 0x000fcc00078ec0ff */
[----:B------:R-:W-:Y:S05]  /*13a0*/  BRA.U UP1, `(.L_x_17) ;  /* 0x0000001101547547 */ /* 0x000fea000b800000 */
[----:B------:R-:W1:Y:S01]  /*13b0*/  LDCU UR13, c[0x0][0x38c] ;  /* 0x00007180ff0d77ac */ /* 0x000e620008000800 */
[----:B------:R-:W2:Y:S01]  /*13c0*/  LDC R8, c[0x0][0x370] ;  /* 0x0000dc00ff087b82 */ /* 0x000ea20000000800 */
[----:B------:R-:W-:Y:S01]  /*13d0*/  PLOP3.LUT P1, PT, PT, PT, UP2, 0x80, 0x8 ;  /* 0x000000000008781c */ /* 0x000fe20003f2f028 */
[----:B------:R-:W-:Y:S01]  /*13e0*/  IMAD.MOV.U32 R17, RZ, RZ, 0x1 ;  /* 0x00000001ff117424 */ /* 0x000fe200078e00ff */
[----:B------:R-:W-:Y:S01]  /*13f0*/  ISETP.EQ.OR P4, PT, R2, RZ, P5 ;  /* 0x000000ff0200720c */ /* 0x000fe20002f82670 */
[----:B------:R-:W-:Y:S01]  /*1400*/  IMAD.MOV.U32 R16, RZ, RZ, RZ ;  /* 0x000000ffff107224 */ /* 0x000fe200078e00ff */
[----:B------:R-:W-:Y:S02]  /*1410*/  PLOP3.LUT P1, PT, P1, PT, PT, 0x8, 0x80 ;  /* 0x000000000080781c */ /* 0x000fe40000f2e170 */
[----:B------:R-:W-:Y:S01]  /*1420*/  CS2R R12, SRZ ;  /* 0x00000000000c7805 */ /* 0x000fe2000001ff00 */
[----:B------:R-:W-:Y:S01]  /*1430*/  IMAD.MOV.U32 R11, RZ, RZ, 0x1 ;  /* 0x00000001ff0b7424 */ /* 0x000fe200078e00ff */
[----:B------:R-:W4:Y:S01]  /*1440*/  LDC R0, c[0x0][0x374] ;  /* 0x0000dd00ff007b82 */ /* 0x000f220000000800 */
[----:B------:R-:W2:Y:S01]  /*1450*/  LDCU.64 UR22, c[0x0][0x348] ;  /* 0x00006900ff1677ac */ /* 0x000ea20008000a00 */
[----:B------:R-:W-:Y:S01]  /*1460*/  UMOV UR6, URZ ;  /* 0x000000ff00067c82 */ /* 0x000fe20008000000 */
[----:B-1----:R-:W-:-:S04]  /*1470*/  UIADD3 UR5, UPT, UPT, UR13, 0x3f, URZ ;  /* 0x0000003f0d057890 */ /* 0x002fc8000fffe0ff */
[----:B------:R-:W-:-:S04]  /*1480*/  USHF.R.S32.HI UR4, URZ, 0x1f, UR5 ;  /* 0x0000001fff047899 */ /* 0x000fc80008011405 */
[----:B------:R-:W-:-:S04]  /*1490*/  ULEA.HI UR4, UR4, UR5, URZ, 0x6 ;  /* 0x0000000504047291 */ /* 0x000fc8000f8f30ff */
[----:B------:R-:W-:Y:S02]  /*14a0*/  USHF.R.S32.HI UR15, URZ, 0x6, UR4 ;  /* 0x00000006ff0f7899 */ /* 0x000fe40008011404 */
[----:B------:R-:W-:Y:S02]  /*14b0*/  UIADD3 UR4, UPT, UPT, UR13, -0x1, URZ ;  /* 0xffffffff0d047890 */ /* 0x000fe4000fffe0ff */
[----:B------:R-:W-:Y:S02]  /*14c0*/  UISETP.LT.U32.AND UP0, UPT, UR15, 0x4, UPT ;  /* 0x000000040f00788c */ /* 0x000fe4000bf01070 */
[----:B------:R-:W-:Y:S02]  /*14d0*/  UISETP.GE.U32.AND UP1, UPT, UR4, -0x7f, UPT ;  /* 0xffffff810400788c */ /* 0x000fe4000bf26070 */
[----:B------:R-:W-:Y:S02]  /*14e0*/  USEL UR14, UR15, 0x4, UP0 ;  /* 0x000000040f0e7887 */ /* 0x000fe40008000000 */
[----:B------:R-:W-:-:S02]  /*14f0*/  UIADD3 UR13, UPT, UPT, UR13, 0x7e, URZ ;  /* 0x0000007e0d0d7890 */ /* 0x000fc4000fffe0ff */
[----:B------:R-:W-:Y:S02]  /*1500*/  UIADD3 UR5, UPT, UPT, UR14, -0x1, URZ ;  /* 0xffffffff0e057890 */ /* 0x000fe4000fffe0ff */
[----:B------:R-:W-:-:S03]  /*1510*/  UIADD3 UR7, UPT, UPT, UR15, -UR14, URZ ;  /* 0x8000000e0f077290 */ /* 0x000fc6000fffe0ff */
[----:B------:R-:W-:-:S04]  /*1520*/  @UP1 UIADD3 UR5, UPT, UPT, UR14, URZ, URZ ;  /* 0x000000ff0e051290 */ /* 0x000fc8000fffe0ff */
[----:B--2---:R-:W-:-:S12]  /*1530*/  UIADD3 UR5, UPT, UPT, UR5, 0x1, URZ ;  /* 0x0000000105057890 */ /* 0x004fd8000fffe0ff */
.L_x_35:
[----:B------:R-:W-:Y:S01]  /*1540*/  UISETP.NE.AND UP0, UPT, UR37, URZ, UPT ;  /* 0x000000ff2500728c */ /* 0x000fe2000bf05270 */
[----:B------:R-:W1:Y:S08]  /*1550*/  S2UR UR37, SR_CgaCtaId ;  /* 0x00000000002579c3 */ /* 0x000e700000008800 */
[----:B------:R-:W-:Y:S05]  /*1560*/  BRA.U UP0, `(.L_x_18) ;  /* 0x0000000100347547 */ /* 0x000fea000b800000 */
[----:B------:R-:W2:Y:S01]  /*1570*/  S2R R2, SR_CgaCtaId ;  /* 0x0000000000027919 */ /* 0x000ea20000008800 */
[----:B------:R-:W-:-:S04]  /*1580*/  MOV R3, 0x400 ;  /* 0x0000040000037802 */ /* 0x000fc80000000f00 */
[----:B--2---:R-:W-:Y:S02]  /*1590*/  LEA R2, R2, R3, 0x18 ;  /* 0x0000000302027211 */ /* 0x004fe400078ec0ff */
[----:B------:R-:W-:-:S03]  /*15a0*/  SHF.L.U32 R3, R11, 0x1f, RZ ;  /* 0x0000001f0b037819 */ /* 0x000fc600000006ff */
[----:B------:R-:W-:-:S04]  /*15b0*/  IMAD R2, R12, 0x8, R2 ;  /* 0x000000080c027824 */ /* 0x000fc800078e0202 */
[----:B------:R-:W2:Y:S02]  /*15c0*/  SYNCS.PHASECHK.TRANS64.TRYWAIT P0, [R2+URZ+0x100], R3 ;  /* 0x00010003020075a7 */ /* 0x000ea400080011ff */
[----:B--2---:R-:W-:Y:S05]  /*15d0*/  @!P0 BRA `(.L_x_19) ;  /* 0x0000007400ac8947 */ /* 0x004fea0003800000 */
.L_x_131:
[----:B------:R-:W-:Y:S01]  /*15e0*/  VIADD R12, R12, 0x1 ;  /* 0x000000010c0c7836 */ /* 0x000fe20000000000 */
[----:B------:R2:W-:Y:S04]  /*15f0*/  SYNCS.ARRIVE.TRANS64.A1T0 RZ, [R2+URZ+0xf0], RZ ;  /* 0x0000f0ff02ff79a7 */ /* 0x0005e800081000ff */
[----:B------:R-:W-:-:S04]  /*1600*/  ISETP.NE.AND P0, PT, R12, 0x2, PT ;  /* 0x000000020c00780c */ /* 0x000fc80003f05270 */
[----:B------:R-:W-:Y:S02]  /*1610*/  SEL R12, R12, RZ, P0 ;  /* 0x000000ff0c0c7207 */ /* 0x000fe40000000000 */
[----:B--2---:R-:W-:-:S04]  /*1620*/  SEL R2, RZ, 0x1, P0 ;  /* 0x00000001ff027807 */ /* 0x004fc80000000000 */
[----:B------:R-:W-:-:S07]  /*1630*/  LOP3.LUT R11, R11, R2, RZ, 0x3c, !PT ;  /* 0x000000020b0b7212 */ /* 0x000fce00078e3cff */
.L_x_18:
[----:B------:R-:W-:Y:S01]  /*1640*/  UMOV UR4, 0x400 ;  /* 0x0000040000047882 */ /* 0x000fe20000000000 */
[----:B------:R-:W-:Y:S01]  /*1650*/  SHF.L.U32 R2, R17, 0x1f, RZ ;  /* 0x0000001f11027819 */ /* 0x000fe200000006ff */
[----:B-1----:R-:W-:Y:S01]  /*1660*/  ULEA UR4, UR37, UR4, 0x18 ;  /* 0x0000000425047291 */ /* 0x002fe2000f8ec0ff */
[----:B------:R-:W-:Y:S01]  /*1670*/  R2UR UR35, R15 ;  /* 0x000000000f2372ca */ /* 0x000fe200000e0000 */
[----:B------:R-:W-:Y:S01]  /*1680*/  UISETP.GE.U32.AND UP0, UPT, UR13, 0x7f, UPT ;  /* 0x0000007f0d00788c */ /* 0x000fe2000bf06070 */
[----:B------:R-:W-:Y:S01]  /*1690*/  R2UR UR11, R14 ;  /* 0x000000000e0b72ca */ /* 0x000fe200000e0000 */
[----:B------:R-:W-:Y:S01]  /*16a0*/  ULEA UR8, UR6, UR4, 0x3 ;  /* 0x0000000406087291 */ /* 0x000fe2000f8e18ff */
[----:B------:R-:W-:-:S08]  /*16b0*/  UMOV UR24, URZ ;  /* 0x000000ff00187c82 */ /* 0x000fd00008000000 */
[----:B------:R1:W2:Y:S01]  /*16c0*/  SYNCS.PHASECHK.TRANS64.TRYWAIT P0, [UR8+0x20], R2 ;  /* 0x00002002ff0075a7 */ /* 0x0002a20008001108 */
[----:B------:R-:W-:Y:S02]  /*16d0*/  USHF.L.U32 UR35, UR35, 0x7, URZ ;  /* 0x0000000723237899 */ /* 0x000fe400080006ff */
[----:B------:R-:W-:Y:S01]  /*16e0*/  USHF.L.U32 UR11, UR11, 0x7, URZ ;  /* 0x000000070b0b7899 */ /* 0x000fe200080006ff */
[----:B------:R-:W-:Y:S11]  /*16f0*/  BRA.U !UP0, `(.L_x_20) ;  /* 0x0000000108a47547 */ /* 0x000ff6000b800000 */
[----:B------:R-:W-:Y:S01]  /*1700*/  UMOV UR16, URZ ;  /* 0x000000ff00107c82 */ /* 0x000fe20008000000 */
[----:B------:R-:W-:-:S05]  /*1710*/  UMOV UR17, UR6 ;  /* 0x0000000600117c82 */ /* 0x000fca0008000000 */
.L_x_25:
[----:B-1----:R-:W-:Y:S01]  /*1720*/  ULEA UR33, UR17, UR4, 0x3 ;  /* 0x0000000411217291 */ /* 0x002fe2000f8e18ff */
[----:B--2---:R-:W-:Y:S01]  /*1730*/  @!P5 MOV R3, 0x8000 ;  /* 0x000080000003d802 */ /* 0x004fe20000000f00 */
[----:B--2---:R-:W-:Y:S10]  /*1740*/  @P0 BRA `(.L_x_21) ;  /* 0x00000000000c0947 */ /* 0x004ff40003800000 */
[----:B------:R-:W-:-:S04]  /*1750*/  SHF.L.U32 R4, R17, 0x1f, RZ ;  /* 0x0000001f11047819 */ /* 0x000fc800000006ff */
[----:B------:R-:W2:Y:S02]  /*1760*/  SYNCS.PHASECHK.TRANS64.TRYWAIT P0, [UR33+0x20], R4 ;  /* 0x00002004ff0075a7 */ /* 0x000ea40008001121 */
[----:B--2---:R-:W-:Y:S05]  /*1770*/  @!P0 BRA `(.L_x_22) ;  /* 0x0000007400588947 */ /* 0x004fea0003800000 */
.L_x_21:
[----:B------:R2:W-:Y:S01]  /*1780*/  @!P5 SYNCS.ARRIVE.TRANS64 RZ, [UR33], R3 ;  /* 0x00000003ffffd9a7 */ /* 0x0005e20008000021 */
[----:B------:R-:W-:Y:S04]  /*1790*/  BSSY.RECONVERGENT B0, `(.L_x_23) ;  /* 0x0000003000007945 */ /* 0x000fe80003800200 */
[----:B------:R-:W-:Y:S05]  /*17a0*/  @P4 BRA `(.L_x_24) ;  /* 0x0000000000044947 */ /* 0x000fea0003800000 */
[----:B------:R-:W-:Y:S05]  /*17b0*/  BPT.TRAP 0x1 ;  /* 0x000000040000795c */ /* 0x000fea0000300000 */
.L_x_24:
[----:B------:R-:W-:Y:S05]  /*17c0*/  BSYNC.RECONVERGENT B0 ;  /* 0x0000000000007941 */ /* 0x000fea0003800200 */
.L_x_23:
[----:B------:R-:W-:Y:S02]  /*17d0*/  UIADD3 UR6, UPT, UPT, UR17, 0x1, URZ ;  /* 0x0000000111067890 */ /* 0x000fe4000fffe0ff */
[----:B------:R-:W-:Y:S02]  /*17e0*/  UIADD3 UR26, UP1, UPT, UR22, 0x80, URZ ;  /* 0x00000080161a7890 */ /* 0x000fe4000ff3e0ff */
[----:B------:R-:W-:Y:S02]  /*17f0*/  UISETP.NE.AND UP0, UPT, UR6, 0x4, UPT ;  /* 0x000000040600788c */ /* 0x000fe4000bf05270 */
[----:B------:R-:W-:Y:S02]  /*1800*/  USHF.L.U32 UR34, UR16, 0x6, URZ ;  /* 0x0000000610227899 */ /* 0x000fe400080006ff */
[----:B------:R-:W-:Y:S02]  /*1810*/  USEL UR9, URZ, 0x1, UP0 ;  /* 0x00000001ff097887 */ /* 0x000fe40008000000 */
[----:B------:R-:W-:-:S02]  /*1820*/  USEL UR6, UR6, URZ, UP0 ;  /* 0x000000ff06067287 */ /* 0x000fc40008000000 */
[----:B------:R-:W-:Y:S02]  /*1830*/  UIADD3 UR20, UP0, UPT, UR22, 0x180, URZ ;  /* 0x0000018016147890 */ /* 0x000fe4000ff1e0ff */
[----:B------:R-:W-:Y:S01]  /*1840*/  ULEA UR8, UR6, UR4, 0x3 ;  /* 0x0000000406087291 */ /* 0x000fe2000f8e18ff */
[----:B------:R-:W-:Y:S01]  /*1850*/  LOP3.LUT R17, R17, UR9, RZ, 0x3c, !PT ;  /* 0x0000000911117c12 */ /* 0x000fe2000f8e3cff */
[----:B------:R-:W-:Y:S02]  /*1860*/  UIADD3.X UR27, UPT, UPT, URZ, UR23, URZ, UP1, !UPT ;  /* 0x00000017ff1b7290 */ /* 0x000fe40008ffe4ff */
[----:B------:R-:W-:Y:S01]  /*1870*/  UIADD3.X UR21, UPT, UPT, URZ, UR23, URZ, UP0, !UPT ;  /* 0x00000017ff157290 */ /* 0x000fe200087fe4ff */
[----:B-1----:R-:W-:Y:S01]  /*1880*/  SHF.L.U32 R2, R17, 0x1f, RZ ;  /* 0x0000001f11027819 */ /* 0x002fe200000006ff */
[----:B------:R-:W-:Y:S01]  /*1890*/  UMOV UR18, 0x0 ;  /* 0x0000000000127882 */ /* 0x000fe20000000000 */
[----:B------:R-:W-:Y:S01]  /*18a0*/  UMOV UR19, 0x10000000 ;  /* 0x1000000000137882 */ /* 0x000fe20000000000 */
[----:B------:R-:W-:Y:S01]  /*18b0*/  UMOV UR12, UR36 ;  /* 0x00000024000c7c82 */ /* 0x000fe20008000000 */
[----:B------:R1:W1:Y:S01]  /*18c0*/  SYNCS.PHASECHK.TRANS64.TRYWAIT P0, [UR8+0x20], R2 ;  /* 0x00002002ff0075a7 */ /* 0x0002620008001108 */
[----:B------:R-:W-:Y:S01]  /*18d0*/  ULEA UR8, UR17, UR4, 0xe ;  /* 0x0000000411087291 */ /* 0x000fe2000f8e70ff */
[----:B------:R-:W-:Y:S01]  /*18e0*/  UMOV UR9, UR33 ;  /* 0x0000002100097c82 */ /* 0x000fe20008000000 */
[----:B------:R-:W-:-:S02]  /*18f0*/  UMOV UR10, UR34 ;  /* 0x00000022000a7c82 */ /* 0x000fc40008000000 */
[----:B------:R-:W-:Y:S02]  /*1900*/  UIADD3 UR32, UPT, UPT, UR8, 0x8400, URZ ;  /* 0x0000840008207890 */ /* 0x000fe4000fffe0ff */
[----:B------:R-:W-:Y:S02]  /*1910*/  UIADD3 UR8, UPT, UPT, UR8, 0x18400, URZ ;  /* 0x0001840008087890 */ /* 0x000fe4000fffe0ff */
[----:B------:R-:W-:Y:S01]  /*1920*/  UIADD3 UR16, UPT, UPT, UR16, 0x1, URZ ;  /* 0x0000000110107890 */ /* 0x000fe2000fffe0ff */
[----:B------:R-:W-:Y:S01]  /*1930*/  UMOV UR24, UR5 ;  /* 0x0000000500187c82 */ /* 0x000fe20008000000 */
[----:B------:R-:W-:Y:S02]  /*1940*/  UMOV UR17, UR6 ;  /* 0x0000000600117c82 */ /* 0x000fe40008000000 */
[----:B------:R-:W-:Y:S01]  /*1950*/  UISETP.NE.AND UP0, UPT, UR16, UR5, UPT ;  /* 0x000000051000728c */ /* 0x000fe2000bf05270 */
[----:B------:R1:W-:Y:S02]  /*1960*/  UTMALDG.3D [UR32], [UR26], desc[UR18] ;  /* 0x000012201a0075b4 */ /* 0x0003e40008011000 */
[----:B------:R1:W-:Y:S06]  /*1970*/  UTMALDG.3D [UR8], [UR20], desc[UR18] ;  /* 0x00001208140075b4 */ /* 0x0003ec0008011000 */
[----:B------:R-:W-:Y:S05]  /*1980*/  BRA.U UP0, `(.L_x_25) ;  /* 0xfffffffd00647547 */ /* 0x000fea000b83ffff */
.L_x_20:
[----:B-1----:R-:W-:Y:S01]  /*1990*/  ULEA UR8, UR6, UR4, 0x3 ;  /* 0x0000000406087291 */ /* 0x002fe2000f8e18ff */
[----:B------:R-:W-:Y:S01]  /*19a0*/  SHF.L.U32 R2, R17, 0x1f, RZ ;  /* 0x0000001f11027819 */ /* 0x000fe200000006ff */
[----:B------:R-:W-:Y:S01]  /*19b0*/  @!P1 SYNCS.ARRIVE.TRANS64.A1T0 RZ, [UR4+0x88], RZ ;  /* 0x000088ffffff99a7 */ /* 0x000fe20008100004 */
[----:B------:R-:W-:-:S06]  /*19c0*/  UISETP.GT.AND UP0, UPT, UR15, UR14, UPT ;  /* 0x0000000e0f00728c */ /* 0x000fcc000bf04270 */
[----:B--2---:R1:W2:Y:S03]  /*19d0*/  SYNCS.PHASECHK.TRANS64.TRYWAIT P0, [UR8+0x20], R2 ;  /* 0x00002002ff0075a7 */ /* 0x0042a60008001108 */
[----:B------:R-:W-:Y:S05]  /*19e0*/  BRA.U !UP0, `(.L_x_26) ;  /* 0x0000000108a87547 */ /* 0x000fea000b800000 */
[----:B------:R-:W-:Y:S01]  /*19f0*/  UIADD3 UR21, UPT, UPT, UR7, UR24, URZ ;  /* 0x0000001807157290 */ /* 0x000fe2000fffe0ff */
[----:B------:R-:W-:-:S11]  /*1a00*/  UMOV UR25, UR6 ;  /* 0x0000000600197c82 */ /* 0x000fd60008000000 */
.L_x_31:
[----:B-1----:R-:W-:Y:S01]  /*1a10*/  ULEA UR17, UR25, UR4, 0x3 ;  /* 0x0000000419117291 */ /* 0x002fe2000f8e18ff */
[----:B--2---:R-:W-:Y:S01]  /*1a20*/  @!P5 MOV R3, 0x8000 ;  /* 0x000080000003d802 */ /* 0x004fe20000000f00 */
[----:B--2---:R-:W-:Y:S10]  /*1a30*/  @P0 BRA `(.L_x_27) ;  /* 0x00000000000c0947 */ /* 0x004ff40003800000 */
[----:B------:R-:W-:-:S04]  /*1a40*/  SHF.L.U32 R4, R17, 0x1f, RZ ;  /* 0x0000001f11047819 */ /* 0x000fc800000006ff */
[----:B------:R-:W2:Y:S02]  /*1a50*/  SYNCS.PHASECHK.TRANS64.TRYWAIT P0, [UR17+0x20], R4 ;  /* 0x00002004ff0075a7 */ /* 0x000ea40008001111 */
[----:B--2---:R-:W-:Y:S05]  /*1a60*/  @!P0 BRA `(.L_x_28) ;  /* 0x0000007000b48947 */ /* 0x004fea0003800000 */
.L_x_27:
[----:B------:R2:W-:Y:S01]  /*1a70*/  @!P5 SYNCS.ARRIVE.TRANS64 RZ, [UR17], R3 ;  /* 0x00000003ffffd9a7 */ /* 0x0005e20008000011 */
[----:B------:R-:W-:Y:S04]  /*1a80*/  BSSY.RECONVERGENT B0, `(.L_x_29) ;  /* 0x0000003000007945 */ /* 0x000fe80003800200 */
[----:B------:R-:W-:Y:S05]  /*1a90*/  @P4 BRA `(.L_x_30) ;  /* 0x0000000000044947 */ /* 0x000fea0003800000 */
[----:B------:R-:W-:Y:S05]  /*1aa0*/  BPT.TRAP 0x1 ;  /* 0x000000040000795c */ /* 0x000fea0000300000 */
.L_x_30:
[----:B------:R-:W-:Y:S05]  /*1ab0*/  BSYNC.RECONVERGENT B0 ;  /* 0x0000000000007941 */ /* 0x000fea0003800200 */
.L_x_29:
        /* <DEDUP_REMOVED lines=20> */
[----:B------:R-:W-:Y:S01]  /*1c00*/  UIADD3 UR8, UPT, UPT, UR8, 0x18400, URZ ;  /* 0x0001840008087890 */ /* 0x000fe2000fffe0ff */
[----:B------:R-:W-:Y:S01]  /*1c10*/  UMOV UR9, UR17 ;  /* 0x0000001100097c82 */ /* 0x000fe20008000000 */
[----:B------:R-:W-:Y:S01]  /*1c20*/  UMOV UR10, UR18 ;  /* 0x00000012000a7c82 */ /* 0x000fe20008000000 */
[----:B------:R-:W-:Y:S01]  /*1c30*/  UIADD3 UR24, UPT, UPT, UR24, 0x1, URZ ;  /* 0x0000000118187890 */ /* 0x000fe2000fffe0ff */
[----:B------:R-:W-:-:S03]  /*1c40*/  UMOV UR25, UR6 ;  /* 0x0000000600197c82 */ /* 0x000fc60008000000 */
[----:B------:R1:W-:Y:S01]  /*1c50*/  UTMALDG.3D [UR16], [UR30], desc[UR26] ;  /* 0x00001a101e0075b4 */ /* 0x0003e20008011000 */
[----:B------:R-:W-:Y:S01]  /*1c60*/  UISETP.NE.AND UP0, UPT, UR24, UR21, UPT ;  /* 0x000000151800728c */ /* 0x000fe2000bf05270 */
[----:B------:R1:W-:Y:S08]  /*1c70*/  UTMALDG.3D [UR8], [UR28], desc[UR26] ;  /* 0x00001a081c0075b4 */ /* 0x0003f00008011000 */
[----:B------:R-:W-:Y:S05]  /*1c80*/  BRA.U UP0, `(.L_x_31) ;  /* 0xfffffffd00607547 */ /* 0x000fea000b83ffff */
.L_x_26:
[C---:B-1----:R-:W-:Y:S01]  /*1c90*/  LEA R2, R16.reuse, UR4, 0x3 ;  /* 0x0000000410027c11 */ /* 0x042fe2000f8e18ff */
[----:B------:R-:W-:Y:S01]  /*1ca0*/  NOP ;  /* 0x0000000000007918 */ /* 0x000fe20000000000 */
[----:B--2---:R-:W-:Y:S02]  /*1cb0*/  SHF.L.U32 R3, R13, 0x1f, RZ ;  /* 0x0000001f0d037819 */ /* 0x004fe400000006ff */
[----:B------:R-:W-:Y:S02]  /*1cc0*/  LEA R4, R16, UR4, 0x4 ;  /* 0x0000000410047c11 */ /* 0x000fe4000f8e20ff */
[----:B------:R-:W1:Y:S02]  /*1cd0*/  SYNCS.PHASECHK.TRANS64.TRYWAIT P0, [R2+URZ+0x90], R3 ;  /* 0x00009003020075a7 */ /* 0x000e6400080011ff */
[----:B-1----:R-:W-:Y:S05]  /*1ce0*/  @!P0 BRA `(.L_x_32) ;  /* 0x00000070002c8947 */ /* 0x002fea0003800000 */
.L_x_134:
[----:B------:R-:W2:Y:S01]  /*1cf0*/  LDS.128 R4, [R4+0x120] ;  /* 0x0001200004047984 */ /* 0x000ea20000000c00 */
[----:B---3--:R-:W-:Y:S01]  /*1d00*/  ISETP.GE.AND P0, PT, R40, 0x1, PT ;  /* 0x000000012800780c */ /* 0x008fe20003f06270 */
[----:B-1----:R-:W-:Y:S01]  /*1d10*/  VIADD R2, R2, 0xa0 ;  /* 0x000000a002027836 */ /* 0x002fe20000000000 */
[----:B------:R-:W-:Y:S01]  /*1d20*/  @!PT LDS RZ, [RZ] ;  /* 0x00000000fffff984 */ /* 0x000fe20000000800 */
[----:B------:R-:W-:Y:S01]  /*1d30*/  @!PT LDS RZ, [RZ] ;  /* 0x00000000fffff984 */ /* 0x000fe20000000800 */
[----:B------:R-:W-:Y:S01]  /*1d40*/  @!PT LDS RZ, [RZ] ;  /* 0x00000000fffff984 */ /* 0x000fe20000000800 */
[----:B------:R-:W-:Y:S01]  /*1d50*/  @!PT LDS RZ, [RZ] ;  /* 0x00000000fffff984 */ /* 0x000fe20000000800 */
[----:B------:R1:W-:Y:S06]  /*1d60*/  MEMBAR.ALL.CTA ;  /* 0x0000000000007992 */ /* 0x0003ec0000008000 */
[----:B-1----:R-:W1:Y:S01]  /*1d70*/  FENCE.VIEW.ASYNC.S ;  /* 0x00000000000073c6 */ /* 0x002e620000000000 */
[----:B------:R-:W-:-:S04]  /*1d80*/  PRMT R2, RZ, 0x654, R2 ;  /* 0x00000654ff027816 */ /* 0x000fc80000000002 */
[----:B-1----:R1:W-:Y:S01]  /*1d90*/  SYNCS.ARRIVE.TRANS64.RED.A1T0 RZ, [R2+URZ], RZ ;  /* 0x000000ff02ff79a7 */ /* 0x0023e200081004ff */
[----:B--2---:R-:W-:-:S13]  /*1da0*/  LOP3.LUT P2, RZ, R6, 0x1, RZ, 0xc0, !PT ;  /* 0x0000000106ff7812 */ /* 0x004fda000784c0ff */
[----:B------:R-:W-:Y:S01]  /*1db0*/  @P2 SHF.R.U32.HI R3, RZ, 0x10, R5 ;  /* 0x00000010ff032819 */ /* 0x000fe20000011605 */
[----:B------:R-:W-:Y:S01]  /*1dc0*/  VOTEU.ANY UP0, P2 ;  /* 0x0000000000ff7886 */ /* 0x000fe20001000100 */
[----:B------:R-:W-:Y:S02]  /*1dd0*/  @P2 MOV R10, R4 ;  /* 0x00000004000a2202 */ /* 0x000fe40000000f00 */
[----:B------:R-:W-:Y:S02]  /*1de0*/  @P2 R2UR.BROADCAST UR8, R3 ;  /* 0x00000000030822ca */ /* 0x000fe400008e0000 */
[----:B------:R-:W-:-:S11]  /*1df0*/  @P2 LOP3.LUT R9, R5, 0xffff, RZ, 0xc0, !PT ;  /* 0x0000ffff05092812 */ /* 0x000fd600078ec0ff */
[----:B------:R-:W-:Y:S01]  /*1e00*/  @UP0 UMOV UR36, UR8 ;  /* 0x0000000800240c82 */ /* 0x000fe20008000000 */
[----:B-1----:R-:W-:Y:S05]  /*1e10*/  @!P0 BRA `(.L_x_33) ;  /* 0x0000000000b88947 */ /* 0x002fea0003800000 */
[----:B------:R-:W4:Y:S01]  /*1e20*/  LDC.64 R4, c[0x0][0xb18] ;  /* 0x0002c600ff047b82 */ /* 0x000f220000000a00 */
[----:B------:R-:W-:-:S07]  /*1e30*/  ISETP.NE.AND P3, PT, R40, 0x1, PT ;  /* 0x000000012800780c */ /* 0x000fce0003f65270 */
[----:B------:R-:W1:Y:S08]  /*1e40*/  LDC.64 R6, c[0x0][0xb10] ;  /* 0x0002c400ff067b82 */ /* 0x000e700000000a00 */
[----:B------:R-:W2:Y:S08]  /*1e50*/  LDC R14, c[0x0][0xb20] ;  /* 0x0002c800ff0e7b82 */ /* 0x000eb00000000800 */
[----:B------:R-:W3:Y:S01]  /*1e60*/  LDC R15, c[0x0][0xb0c] ;  /* 0x0002c300ff0f7b82 */ /* 0x000ee20000000800 */
[----:B----4-:R-:W-:Y:S01]  /*1e70*/  IMAD.HI.U32 R19, R0, R5, RZ ;  /* 0x0000000500137227 */ /* 0x010fe200078e00ff */
[----:B------:R-:W-:-:S03]  /*1e80*/  ISETP.NE.AND P0, PT, R4, 0x1, PT ;  /* 0x000000010400780c */ /* 0x000fc60003f05270 */
[----:B------:R-:W-:-:S03]  /*1e90*/  IMAD.HI.U32 R5, R9, R5, RZ ;  /* 0x0000000509057227 */ /* 0x000fc600078e00ff */
[----:B------:R-:W4:Y:S01]  /*1ea0*/  LDC.64 R2, c[0x0][0xb28] ;  /* 0x0002ca00ff027b82 */ /* 0x000f220000000a00 */
[----:B-1----:R-:W-:-:S04]  /*1eb0*/  IMAD.HI.U32 R20, R8, R6, RZ ;  /* 0x0000000608147227 */ /* 0x002fc800078e00ff */
[----:B------:R-:W-:Y:S01]  /*1ec0*/  IMAD.HI.U32 R21, R10, R6, RZ ;  /* 0x000000060a157227 */ /* 0x000fe200078e00ff */
[----:B------:R-:W-:Y:S02]  /*1ed0*/  SHF.R.U32.HI R20, RZ, R7, R20 ;  /* 0x00000007ff147219 */ /* 0x000fe40000011614 */
[-C--:B--2---:R-:W-:Y:S02]  /*1ee0*/  SHF.R.U32.HI R19, RZ, R14.reuse, R19 ;  /* 0x0000000eff137219 */ /* 0x084fe40000011613 */
[----:B------:R-:W-:Y:S02]  /*1ef0*/  SHF.R.U32.HI R5, RZ, R14, R5 ;  /* 0x0000000eff057219 */ /* 0x000fe40000011605 */
[----:B------:R-:W-:Y:S02]  /*1f00*/  SEL R19, R0, R19, !P0 ;  /* 0x0000001300137207 */ /* 0x000fe40004000000 */
[----:B------:R-:W-:Y:S02]  /*1f10*/  SHF.R.U32.HI R21, RZ, R7, R21 ;  /* 0x00000007ff157219 */ /* 0x000fe40000011615 */
[----:B---3--:R-:W-:-:S02]  /*1f20*/  ISETP.NE.AND P1, PT, R15, 0x1, PT ;  /* 0x000000010f00780c */ /* 0x008fc40003f25270 */
[----:B------:R-:W-:Y:S02]  /*1f30*/  SEL R5, R9, R5, !P0 ;  /* 0x0000000509057207 */ /* 0x000fe40004000000 */
[----:B------:R-:W-:Y:S02]  /*1f40*/  SEL R20, R8, R20, !P1 ;  /* 0x0000001408147207 */ /* 0x000fe40004800000 */
[----:B------:R-:W-:Y:S01]  /*1f50*/  SEL R21, R10, R21, !P1 ;  /* 0x000000150a157207 */ /* 0x000fe20004800000 */
[----:B----4-:R-:W-:-:S04]  /*1f60*/  IMAD.HI.U32 R18, R19, R2, RZ ;  /* 0x0000000213127227 */ /* 0x010fc800078e00ff */
        /* <DEDUP_REMOVED lines=10> */
[----:B------:R-:W-:-:S04]  /*2010*/  @!P0 IMAD.HI.U32 R7, R21, R2, RZ ;  /* 0x0000000215078227 */ /* 0x000fc800078e00ff */
[----:B------:R-:W-:Y:S01]  /*2020*/  IMAD.MOV R2, RZ, RZ, -R6 ;  /* 0x000000ffff027224 */ /* 0x000fe200078e0a06 */
[----:B------:R-:W-:Y:S02]  /*2030*/  @!P0 SHF.R.U32.HI R3, RZ, R3, R7 ;  /* 0x00000003ff038219 */ /* 0x000fe40000011607 */
[----:B------:R-:W-:Y:S01]  /*2040*/  IADD3 R7, PT, PT, -R5, RZ, RZ ;  /* 0x000000ff05077210 */ /* 0x000fe20007ffe1ff */
[----:B------:R-:W-:Y:S01]  /*2050*/  IMAD R2, R40, R2, R5 ;  /* 0x0000000228027224 */ /* 0x000fe200078e0205 */
        /* <DEDUP_REMOVED lines=10> */
.L_x_33:
[----:B------:R-:W1:Y:S02]  /*2100*/  LDCU UR8, c[0x0][0xb30] ;  /* 0x00016600ff0877ac */ /* 0x000e640008000800 */
[----:B-1----:R-:W-:-:S09]  /*2110*/  UISETP.NE.AND UP0, UPT, UR8, 0x1, UPT ;  /* 0x000000010800788c */ /* 0x002fd2000bf05270 */
[----:B------:R-:W-:Y:S05]  /*2120*/  BRA.U UP0, `(.L_x_34) ;  /* 0x0000000100407547 */ /* 0x000fea000b800000 */
[----:B------:R-:W1:Y:S08]  /*2130*/  LDC.64 R4, c[0x0][0xb10] ;  /* 0x0002c400ff047b82 */ /* 0x000e700000000a00 */
[----:B------:R-:W2:Y:S08]  /*2140*/  LDC.64 R2, c[0x0][0xb18] ;  /* 0x0002c600ff027b82 */ /* 0x000eb00000000a00 */
[----:B------:R-:W3:Y:S08]  /*2150*/  LDC R6, c[0x0][0xb20] ;  /* 0x0002c800ff067b82 */ /* 0x000ef00000000800 */
[----:B------:R-:W4:Y:S01]  /*2160*/  LDC R7, c[0x0][0xb0c] ;  /* 0x0002c300ff077b82 */ /* 0x000f220000000800 */
[----:B-1----:R-:W-:-:S05]  /*2170*/  IMAD.HI.U32 R4, R10, R4, RZ ;  /* 0x000000040a047227 */ /* 0x002fca00078e00ff */
[----:B------:R-:W-:Y:S01]  /*2180*/  SHF.R.U32.HI R4, RZ, R5, R4 ;  /* 0x00000005ff047219 */ /* 0x000fe20000011604 */
[----:B--2---:R-:W-:Y:S01]  /*2190*/  IMAD.HI.U32 R3, R9, R3, RZ ;  /* 0x0000000309037227 */ /* 0x004fe200078e00ff */
[----:B------:R-:W-:-:S04]  /*21a0*/  ISETP.NE.AND P0, PT, R2, 0x1, PT ;  /* 0x000000010200780c */ /* 0x000fc80003f05270 */
[----:B---3--:R-:W-:-:S04]  /*21b0*/  SHF.R.U32.HI R3, RZ, R6, R3 ;  /* 0x00000006ff037219 */ /* 0x008fc80000011603 */
[----:B------:R-:W-:Y:S02]  /*21c0*/  SEL R3, R9, R3, !P0 ;  /* 0x0000000309037207 */ /* 0x000fe40004000000 */
[----:B----4-:R-:W-:-:S04]  /*21d0*/  ISETP.NE.AND P1, PT, R7, 0x1, PT ;  /* 0x000000010700780c */ /* 0x010fc80003f25270 */
[----:B------:R-:W-:-:S05]  /*21e0*/  SEL R4, R10, R4, !P1 ;  /* 0x000000040a047207 */ /* 0x000fca0004800000 */
[----:B------:R-:W-:Y:S02]  /*21f0*/  IMAD.IADD R5, R3, 0x1, -R4 ;  /* 0x0000000103057824 */ /* 0x000fe400078e0a04 */
[----:B------:R-:W-:Y:S02]  /*2200*/  IMAD.IADD R3, R4, 0x1, -R3 ;  /* 0x0000000104037824 */ /* 0x000fe400078e0a03 */
[----:B------:R-:W-:Y:S02]  /*2210*/  IMAD R10, R5, R7, R10 ;  /* 0x00000007050a7224 */ /* 0x000fe400078e020a */
[----:B------:R-:W-:-:S07]  /*2220*/  IMAD R9, R3, R2, R9 ;  /* 0x0000000203097224 */ /* 0x000fce00078e0209 */
.L_x_34:
[----:B------:R-:W-:Y:S01]  /*2230*/  VIADD R16, R16, 0x1 ;  /* 0x0000000110107836 */ /* 0x000fe20000000000 */
[----:B------:R-:W-:Y:S01]  /*2240*/  PLOP3.LUT P1, PT, PT, PT, PT, 0x80, 0x8 ;  /* 0x000000000008781c */ /* 0x000fe20003f2f070 */
[----:B------:R-:W-:Y:S02]  /*2250*/  IMAD.IADD R15, R10, 0x1, R87 ;  /* 0x000000010a0f7824 */ /* 0x000fe400078e0257 */
[----:B------:R-:W-:Y:S01]  /*2260*/  IMAD.IADD R14, R9, 0x1, R86 ;  /* 0x00000001090e7824 */ /* 0x000fe200078e0256 */
[----:B------:R-:W-:-:S04]  /*2270*/  ISETP.NE.AND P0, PT, R16, 0x2, PT ;  /* 0x000000021000780c */ /* 0x000fc80003f05270 */
[----:B------:R-:W-:Y:S02]  /*2280*/  SEL R2, RZ, 0x1, P0 ;  /* 0x00000001ff027807 */ /* 0x000fe40000000000 */
[----:B------:R-:W-:Y:S02]  /*2290*/  SEL R16, R16, RZ, P0 ;  /* 0x000000ff10107207 */ /* 0x000fe40000000000 */
[----:B------:R-:W-:Y:S01]  /*22a0*/  LOP3.LUT R13, R13, R2, RZ, 0x3c, !PT ;  /* 0x000000020d0d7212 */ /* 0x000fe200078e3cff */
[----:B------:R-:W-:Y:S06]  /*22b0*/  @P2 BRA `(.L_x_35) ;  /* 0xfffffff000a02947 */ /* 0x000fec000383ffff */
[----:B------:R-:W-:Y:S01]  /*22c0*/  UIADD3 UR4, UPT, UPT, UR4, 0x20, URZ ;  /* 0x0000002004047890 */ /* 0x000fe2000fffe0ff */
[----:B------:R-:W-:-:S03]  /*22d0*/  SHF.L.U32 R2, R17, 0x1f, RZ ;  /* 0x0000001f11027819 */ /* 0x000fc600000006ff */
[----:B------:R-:W-:-:S09]  /*22e0*/  ULEA UR5, UR6, UR4, 0x3 ;  /* 0x0000000406057291 */ /* 0x000fd2000f8e18ff */
[----:B------:R-:W1:Y:S02]  /*22f0*/  SYNCS.PHASECHK.TRANS64.TRYWAIT P0, [UR5], R2 ;  /* 0x00000002ff0075a7 */ /* 0x000e640008001105 */
[----:B-1----:R-:W-:Y:S05]  /*2300*/  @!P0 BRA `(.L_x_36) ;  /* 0x0000006800b88947 */ /* 0x002fea0003800000 */
.L_x_136:
[----:B------:R-:W-:-:S04]  /*2310*/  UIADD3 UR6, UPT, UPT, UR6, 0x1, URZ ;  /* 0x0000000106067890 */ /* 0x000fc8000fffe0ff */
[----:B------:R-:W-:-:S04]  /*2320*/  UISETP.NE.AND UP0, UPT, UR6, 0x4, UPT ;  /* 0x000000040600788c */ /* 0x000fc8000bf05270 */
[----:B------:R-:W-:Y:S02]  /*2330*/  USEL UR7, URZ, 0x1, UP0 ;  /* 0x00000001ff077887 */ /* 0x000fe40008000000 */
[----:B------:R-:W-:-:S04]  /*2340*/  USEL UR6, UR6, URZ, UP0 ;  /* 0x000000ff06067287 */ /* 0x000fc80008000000 */
[----:B------:R-:W-:Y:S01]  /*2350*/  ULEA UR5, UR6, UR4, 0x3 ;  /* 0x0000000406057291 */ /* 0x000fe2000f8e18ff */
[----:B-1----:R-:W-:-:S04]  /*2360*/  LOP3.LUT R2, R17, UR7, RZ, 0x3c, !PT ;  /* 0x0000000711027c12 */ /* 0x002fc8000f8e3cff */
[----:B------:R-:W-:-:S04]  /*2370*/  SHF.L.U32 R3, R2, 0x1f, RZ ;  /* 0x0000001f02037819 */ /* 0x000fc800000006ff */
[----:B------:R-:W1:Y:S02]  /*2380*/  SYNCS.PHASECHK.TRANS64.TRYWAIT P0, [UR5], R3 ;  /* 0x00000003ff0075a7 */ /* 0x000e640008001105 */
[----:B-1----:R-:W-:Y:S05]  /*2390*/  @!P0 BRA `(.L_x_37) ;  /* 0x0000006800ac8947 */ /* 0x002fea0003800000 */
.L_x_138:
[----:B------:R-:W-:-:S04]  /*23a0*/  UIADD3 UR6, UPT, UPT, UR6, 0x1, URZ ;  /* 0x0000000106067890 */ /* 0x000fc8000fffe0ff */
[----:B------:R-:W-:-:S04]  /*23b0*/  UISETP.NE.AND UP0, UPT, UR6, 0x4, UPT ;  /* 0x000000040600788c */ /* 0x000fc8000bf05270 */
[----:B------:R-:W-:Y:S02]  /*23c0*/  USEL UR7, URZ, 0x1, UP0 ;  /* 0x00000001ff077887 */ /* 0x000fe40008000000 */
[----:B------:R-:W-:-:S04]  /*23d0*/  USEL UR6, UR6, URZ, UP0 ;  /* 0x000000ff06067287 */ /* 0x000fc80008000000 */
[----:B------:R-:W-:Y:S01]  /*23e0*/  ULEA UR5, UR6, UR4, 0x3 ;  /* 0x0000000406057291 */ /* 0x000fe2000f8e18ff */
[----:B------:R-:W-:-:S04]  /*23f0*/  LOP3.LUT R2, R2, UR7, RZ, 0x3c, !PT ;  /* 0x0000000702027c12 */ /* 0x000fc8000f8e3cff */
[----:B-1----:R-:W-:-:S04]  /*2400*/  SHF.L.U32 R3, R2, 0x1f, RZ ;  /* 0x0000001f02037819 */ /* 0x002fc800000006ff */
[----:B------:R-:W1:Y:S02]  /*2410*/  SYNCS.PHASECHK.TRANS64.TRYWAIT P0, [UR5], R3 ;  /* 0x00000003ff0075a7 */ /* 0x000e640008001105 */
[----:B-1----:R-:W-:Y:S05]  /*2420*/  @!P0 BRA `(.L_x_38) ;  /* 0x0000006800a08947 */ /* 0x002fea0003800000 */
.L_x_140:
[----:B------:R-:W-:-:S04]  /*2430*/  UIADD3 UR6, UPT, UPT, UR6, 0x1, URZ ;  /* 0x0000000106067890 */ /* 0x000fc8000fffe0ff */
[----:B------:R-:W-:-:S04]  /*2440*/  UISETP.NE.AND UP0, UPT, UR6, 0x4, UPT ;  /* 0x000000040600788c */ /* 0x000fc8000bf05270 */
[----:B------:R-:W-:Y:S02]  /*2450*/  USEL UR5, URZ, 0x1, UP0 ;  /* 0x00000001ff057887 */ /* 0x000fe40008000000 */
[----:B------:R-:W-:-:S04]  /*2460*/  USEL UR6, UR6, URZ, UP0 ;  /* 0x000000ff06067287 */ /* 0x000fc80008000000 */
[----:B------:R-:W-:Y:S01]  /*2470*/  ULEA UR6, UR6, UR4, 0x3 ;  /* 0x0000000406067291 */ /* 0x000fe2000f8e18ff */
[----:B------:R-:W-:-:S04]  /*2480*/  LOP3.LUT R2, R2, UR5, RZ, 0x3c, !PT ;  /* 0x0000000502027c12 */ /* 0x000fc8000f8e3cff */
[----:B------:R-:W-:Y:S01]  /*2490*/  SHF.L.U32 R2, R2, 0x1f, RZ ;  /* 0x0000001f02027819 */ /* 0x000fe200000006ff */
[----:B-1--4-:R-:W-:-:S07]  /*24a0*/  IMAD.U32 R0, RZ, RZ, UR6 ;  /* 0x00000006ff007e24 */ /* 0x012fce000f8e00ff */
.L_x_39:
[----:B-1----:R1:W2:Y:S02]  /*24b0*/  SYNCS.PHASECHK.TRANS64.TRYWAIT P0, [R0+URZ], R2 ;  /* 0x00000002000075a7 */ /* 0x0022a400080011ff */
[----:B--2---:R-:W-:Y:S05]  /*24c0*/  @!P0 NANOSLEEP.SYNCS 0x989680 ;  /* 0x009896800000895d */ /* 0x004fea0003900000 */
[----:B------:R-:W2:Y:S02]  /*24d0*/  @!P0 SYNCS.PHASECHK.TRANS64 P0, [R0+URZ], R2 ;  /* 0x00000002000085a7 */ /* 0x000ea400080010ff */
[----:B--2---:R-:W-:Y:S05]  /*24e0*/  @P0 EXIT ;  /* 0x000000000000094d */ /* 0x004fea0003800000 */
[----:B------:R-:W-:Y:S05]  /*24f0*/  BRA `(.L_x_39) ;  /* 0xfffffffc00ec7947 */ /* 0x000fea000383ffff */
.L_x_17:
[----:B------:R-:W-:-:S04]  /*2500*/  UISETP.NE.AND UP1, UPT, UR37, URZ, UPT ;  /* 0x000000ff2500728c */ /* 0x000fc8000bf25270 */
[----:B------:R-:W-:-:S09]  /*2510*/  UISETP.NE.OR UP1, UPT, UR8, 0x1, UP1 ;  /* 0x000000010800788c */ /* 0x000fd20008f25670 */
[----:B------:R-:W-:Y:S05]  /*2520*/  BRA.U UP1, `(.L_x_40) ;  /* 0x0000000501487547 */ /* 0x000fea000b800000 */
[----:B------:R-:W-:Y:S01]  /*2530*/  ISETP.NE.AND P2, PT, R2, RZ, PT ;  /* 0x000000ff0200720c */ /* 0x000fe20003f45270 */
[----:B------:R-:W-:Y:S01]  /*2540*/  IMAD.MOV.U32 R12, RZ, RZ, 0x1 ;  /* 0x00000001ff0c7424 */ /* 0x000fe200078e00ff */
[----:B------:R-:W-:Y:S02]  /*2550*/  CS2R R10, SRZ ;  /* 0x00000000000a7805 */ /* 0x000fe4000001ff00 */
[----:B------:R-:W-:Y:S01]  /*2560*/  CS2R R8, SRZ ;  /* 0x0000000000087805 */ /* 0x000fe2000001ff00 */
[----:B------:R-:W-:Y:S01]  /*2570*/  UMOV UR4, 0x400 ;  /* 0x0000040000047882 */ /* 0x000fe20000000000 */
[----:B------:R-:W-:Y:S01]  /*2580*/  UMOV UR6, URZ ;  /* 0x000000ff00067c82 */ /* 0x000fe20008000000 */
[----:B------:R-:W-:-:S12]  /*2590*/  ULEA UR37, UR37, UR4, 0x18 ;  /* 0x0000000425257291 */ /* 0x000fd8000f8ec0ff */
.L_x_44:
[----:B------:R-:W-:Y:S02]  /*25a0*/  LEA R0, R8, UR37, 0x3 ;  /* 0x0000002508007c11 */ /* 0x000fe4000f8e18ff */
[----:B------:R-:W-:-:S03]  /*25b0*/  SHF.L.U32 R4, R9, 0x1f, RZ ;  /* 0x0000001f09047819 */ /* 0x000fc600000006ff */
[----:B------:R-:W-:Y:S01]  /*25c0*/  VIADD R5, R0, 0x100 ;  /* 0x0000010000057836 */ /* 0x000fe20000000000 */
[----:B------:R-:W1:Y:S02]  /*25d0*/  SYNCS.PHASECHK.TRANS64.TRYWAIT P0, [R0+URZ+0xf0], R4 ;  /* 0x0000f004000075a7 */ /* 0x000e6400080011ff */
[----:B-1----:R-:W-:Y:S05]  /*25e0*/  @!P0 BRA `(.L_x_41) ;  /* 0x0000006800488947 */ /* 0x002fea0003800000 */
.L_x_141:
[----:B------:R-:W-:Y:S01]  /*25f0*/  ULEA UR5, UR6, UR37, 0x3 ;  /* 0x0000002506057291 */ /* 0x000fe2000f8e18ff */
[----:B-1----:R-:W-:Y:S01]  /*2600*/  PRMT R0, RZ, 0x654, R5 ;  /* 0x00000654ff007816 */ /* 0x002fe20000000005 */
[----:B------:R-:W-:Y:S01]  /*2610*/  @!P2 IMAD.MOV.U32 R4, RZ, RZ, 0x10 ;  /* 0x00000010ff04a424 */ /* 0x000fe200078e00ff */
[----:B------:R-:W-:Y:S01]  /*2620*/  SHF.L.U32 R5, R12, 0x1f, RZ ;  /* 0x0000001f0c057819 */ /* 0x000fe200000006ff */
[----:B------:R-:W-:Y:S01]  /*2630*/  UIADD3 UR4, UPT, UPT, UR5, 0x90, URZ ;  /* 0x0000009005047890 */ /* 0x000fe2000fffe0ff */
[----:B------:R1:W-:Y:S05]  /*2640*/  SYNCS.ARRIVE.TRANS64.RED.A1T0 RZ, [R0+URZ], RZ ;  /* 0x000000ff00ff79a7 */ /* 0x0003ea00081004ff */
[----:B------:R-:W-:Y:S01]  /*2650*/  IMAD.U32 R6, RZ, RZ, UR4 ;  /* 0x00000004ff067e24 */ /* 0x000fe2000f8e00ff */
[----:B------:R-:W2:Y:S04]  /*2660*/  SYNCS.PHASECHK.TRANS64.TRYWAIT P0, [UR5+0xa0], R5 ;  /* 0x0000a005ff0075a7 */ /* 0x000ea80008001105 */
[----:B------:R-:W-:Y:S01]  /*2670*/  PRMT R6, R2, 0x654, R6 ;  /* 0x0000065402067816 */ /* 0x000fe20000000006 */
[----:B-12---:R-:W-:Y:S06]  /*2680*/  @!P0 BRA `(.L_x_42) ;  /* 0x0000006800348947 */ /* 0x006fec0003800000 */
.L_x_143:
[----:B------:R-:W-:Y:S01]  /*2690*/  ULEA UR4, UR6, UR37, 0x4 ;  /* 0x0000002506047291 */ /* 0x000fe2000f8e20ff */
[----:B------:R-:W-:Y:S01]  /*26a0*/  SEL R3, R6, R3, !P2 ;  /* 0x0000000306037207 */ /* 0x000fe20005000000 */
[----:B------:R-:W-:Y:S01]  /*26b0*/  UIADD3 UR5, UPT, UPT, UR5, 0x90, URZ ;  /* 0x0000009005057890 */ /* 0x000fe2000fffe0ff */
[----:B-1----:R-:W-:Y:S01]  /*26c0*/  LEA R0, R11, UR37, 0x3 ;  /* 0x000000250b007c11 */ /* 0x002fe2000f8e18ff */
[----:B------:R-:W-:Y:S01]  /*26d0*/  UIADD3 UR4, UPT, UPT, UR4, 0x120, URZ ;  /* 0x0000012004047890 */ /* 0x000fe2000fffe0ff */
[----:B------:R1:W-:Y:S01]  /*26e0*/  @!P2 SYNCS.ARRIVE.TRANS64.RED RZ, [R3+URZ], R4 ;  /* 0x0000000403ffa9a7 */ /* 0x0003e200080004ff */
[----:B------:R-:W-:Y:S01]  /*26f0*/  UIADD3 UR6, UPT, UPT, UR6, 0x1, URZ ;  /* 0x0000000106067890 */ /* 0x000fe2000fffe0ff */
[----:B------:R-:W-:-:S03]  /*2700*/  VIADD R8, R8, 0x1 ;  /* 0x0000000108087836 */ /* 0x000fc60000000000 */
[----:B------:R-:W-:Y:S02]  /*2710*/  UISETP.NE.AND UP0, UPT, UR6, 0x2, UPT ;  /* 0x000000020600788c */ /* 0x000fe4000bf05270 */
[----:B------:R-:W-:Y:S01]  /*2720*/  ISETP.NE.AND P0, PT, R8, 0x2, PT ;  /* 0x000000020800780c */ /* 0x000fe20003f05270 */
[----:B------:R-:W-:Y:S06]  /*2730*/  UGETNEXTWORKID.BROADCAST [UR4], [UR5] ;  /* 0x00000000040073ca */ /* 0x000fec0008000100 */
[----:B------:R-:W-:Y:S02]  /*2740*/  USEL UR4, URZ, 0x1, UP0 ;  /* 0x00000001ff047887 */ /* 0x000fe40008000000 */
[----:B------:R-:W-:-:S04]  /*2750*/  USEL UR6, UR6, URZ, UP0 ;  /* 0x000000ff06067287 */ /* 0x000fc80008000000 */
[----:B------:R-:W-:Y:S02]  /*2760*/  LOP3.LUT R12, R12, UR4, RZ, 0x3c, !PT ;  /* 0x000000040c0c7c12 */ /* 0x000fe4000f8e3cff */
[----:B-1----:R-:W-:-:S04]  /*2770*/  SHF.L.U32 R4, R10, 0x1f, RZ ;  /* 0x0000001f0a047819 */ /* 0x002fc800000006ff */
[----:B------:R-:W1:Y:S02]  /*2780*/  SYNCS.PHASECHK.TRANS64.TRYWAIT P1, [R0+URZ+0x90], R4 ;  /* 0x00009004000075a7 */ /* 0x000e6400080211ff */
[----:B-1----:R-:W-:Y:S05]  /*2790*/  @!P1 BRA `(.L_x_43) ;  /* 0x0000006800089947 */ /* 0x002fea0003800000 */
.L_x_144:
[C---:B-1----:R-:W-:Y:S01]  /*27a0*/  LEA R4, R11.reuse, UR37, 0x4 ;  /* 0x000000250b047c11 */ /* 0x042fe2000f8e20ff */
[----:B------:R-:W-:Y:S01]  /*27b0*/  VIADD R0, R0, 0xa0 ;  /* 0x000000a000007836 */ /* 0x000fe20000000000 */
[----:B------:R-:W-:Y:S01]  /*27c0*/  SEL R8, R8, RZ, P0 ;  /* 0x000000ff08087207 */ /* 0x000fe20000000000 */
[----:B------:R-:W-:-:S03]  /*27d0*/  VIADD R11, R11, 0x1 ;  /* 0x000000010b0b7836 */ /* 0x000fc60000000000 */
[----:B------:R-:W1:Y:S01]  /*27e0*/  LDS.128 R4, [R4+0x120] ;  /* 0x0001200004047984 */ /* 0x000e620000000c00 */
[----:B------:R-:W-:Y:S02]  /*27f0*/  PRMT R0, RZ, 0x654, R0 ;  /* 0x00000654ff007816 */ /* 0x000fe40000000000 */
[C---:B------:R-:W-:Y:S01]  /*2800*/  ISETP.NE.AND P1, PT, R11.reuse, 0x2, PT ;  /* 0x000000020b00780c */ /* 0x040fe20003f25270 */
[----:B------:R-:W-:Y:S01]  /*2810*/  @!PT LDS RZ, [RZ] ;  /* 0x00000000fffff984 */ /* 0x000fe20000000800 */
[----:B------:R-:W-:Y:S01]  /*2820*/  @!PT LDS RZ, [RZ] ;  /* 0x00000000fffff984 */ /* 0x000fe20000000800 */
[----:B------:R-:W-:Y:S01]  /*2830*/  @!PT LDS RZ, [RZ] ;  /* 0x00000000fffff984 */ /* 0x000fe20000000800 */
[----:B------:R-:W-:Y:S01]  /*2840*/  @!PT LDS RZ, [RZ] ;  /* 0x00000000fffff984 */ /* 0x000fe20000000800 */
[----:B------:R2:W-:Y:S06]  /*2850*/  MEMBAR.ALL.CTA ;  /* 0x0000000000007992 */ /* 0x0005ec0000008000 */
[----:B--2---:R-:W2:Y:S01]  /*2860*/  FENCE.VIEW.ASYNC.S ;  /* 0x00000000000073c6 */ /* 0x004ea20000000000 */
[----:B------:R-:W-:Y:S01]  /*2870*/  SEL R11, R11, RZ, P1 ;  /* 0x000000ff0b0b7207 */ /* 0x000fe20000800000 */
[----:B--2---:R2:W-:Y:S01]  /*2880*/  SYNCS.ARRIVE.TRANS64.RED.A1T0 RZ, [R0+URZ], RZ ;  /* 0x000000ff00ff79a7 */ /* 0x0045e200081004ff */
[----:B-1----:R-:W-:-:S02]  /*2890*/  LOP3.LUT P3, RZ, R6, 0x1, RZ, 0xc0, !PT ;  /* 0x0000000106ff7812 */ /* 0x002fc4000786c0ff */
[----:B------:R-:W-:-:S04]  /*28a0*/  SEL R4, RZ, 0x1, P1 ;  /* 0x00000001ff047807 */ /* 0x000fc80000800000 */
[----:B------:R-:W-:Y:S02]  /*28b0*/  LOP3.LUT R10, R10, R4, RZ, 0x3c, !PT ;  /* 0x000000040a0a7212 */ /* 0x000fe400078e3cff */
[----:B--2---:R-:W-:-:S04]  /*28c0*/  SEL R0, RZ, 0x1, P0 ;  /* 0x00000001ff007807 */ /* 0x004fc80000000000 */
[----:B------:R-:W-:Y:S01]  /*28d0*/  LOP3.LUT R9, R9, R0, RZ, 0x3c, !PT ;  /* 0x0000000009097212 */ /* 0x000fe200078e3cff */
[----:B------:R-:W-:Y:S06]  /*28e0*/  @P3 BRA `(.L_x_44) ;  /* 0xfffffffc002c3947 */ /* 0x000fec000383ffff */
[----:B------:R-:W-:Y:S01]  /*28f0*/  ULEA UR5, UR6, UR37, 0x3 ;  /* 0x0000002506057291 */ /* 0x000fe2000f8e18ff */
[----:B------:R-:W-:-:S08]  /*2900*/  SHF.L.U32 R2, R12, 0x1f, RZ ;  /* 0x0000001f0c027819 */ /* 0x000fd000000006ff */
[----:B------:R-:W1:Y:S02]  /*2910*/  SYNCS.PHASECHK.TRANS64 P0, [UR5+0xa0], R2 ;  /* 0x0000a002ff0075a7 */ /* 0x000e640008001005 */
[----:B-1----:R-:W-:Y:S05]  /*2920*/  @P0 BRA `(.L_x_45) ;  /* 0x0000000000080947 */ /* 0x002fea0003800000 */
[----:B------:R-:W1:Y:S02]  /*2930*/  SYNCS.PHASECHK.TRANS64.TRYWAIT P0, [UR5+0xa0], R2 ;  /* 0x0000a002ff0075a7 */ /* 0x000e640008001105 */
[----:B-1----:R-:W-:Y:S05]  /*2940*/  @!P0 BRA `(.L_x_46) ;  /* 0x0000006400b08947 */ /* 0x002fea0003800000 */
.L_x_45:
[----:B------:R-:W-:-:S04]  /*2950*/  UIADD3 UR4, UPT, UPT, UR6, 0x1, URZ ;  /* 0x0000000106047890 */ /* 0x000fc8000fffe0ff */
[----:B------:R-:W-:-:S04]  /*2960*/  UISETP.NE.AND UP0, UPT, UR4, 0x2, UPT ;  /* 0x000000020400788c */ /* 0x000fc8000bf05270 */
[----:B------:R-:W-:Y:S02]  /*2970*/  USEL UR7, URZ, 0x1, UP0 ;  /* 0x00000001ff077887 */ /* 0x000fe40008000000 */
[----:B------:R-:W-:-:S04]  /*2980*/  USEL UR4, UR4, URZ, UP0 ;  /* 0x000000ff04047287 */ /* 0x000fc80008000000 */
[----:B------:R-:W-:Y:S01]  /*2990*/  ULEA UR4, UR4, UR37, 0x3 ;  /* 0x0000002504047291 */ /* 0x000fe2000f8e18ff */
[----:B-1----:R-:W-:-:S04]  /*29a0*/  LOP3.LUT R2, R12, UR7, RZ, 0x3c, !PT ;  /* 0x000000070c027c12 */ /* 0x002fc8000f8e3cff */
[----:B------:R-:W-:-:S04]  /*29b0*/  SHF.L.U32 R0, R2, 0x1f, RZ ;  /* 0x0000001f02007819 */ /* 0x000fc800000006ff */
[----:B------:R-:W1:Y:S02]  /*29c0*/  SYNCS.PHASECHK.TRANS64 P0, [UR4+0xa0], R0 ;  /* 0x0000a000ff0075a7 */ /* 0x000e640008001004 */
[----:B-1----:R-:W-:Y:S05]  /*29d0*/  @P0 EXIT ;  /* 0x000000000000094d */ /* 0x002fea0003800000 */
[----:B------:R-:W-:Y:S02]  /*29e0*/  SHF.L.U32 R2, R2, 0x1f, RZ ;  /* 0x0000001f02027819 */ /* 0x000fe400000006ff */
[----:B------:R-:W-:-:S07]  /*29f0*/  MOV R0, UR4 ;  /* 0x0000000400007c02 */ /* 0x000fce0008000f00 */
.L_x_47:
[----:B-1----:R1:W2:Y:S02]  /*2a00*/  SYNCS.PHASECHK.TRANS64.TRYWAIT P0, [R0+URZ+0xa0], R2 ;  /* 0x0000a002000075a7 */ /* 0x0022a400080011ff */
[----:B--2---:R-:W-:Y:S05]  /*2a10*/  @!P0 NANOSLEEP.SYNCS 0x989680 ;  /* 0x009896800000895d */ /* 0x004fea0003900000 */
[----:B------:R-:W2:Y:S02]  /*2a20*/  @!P0 SYNCS.PHASECHK.TRANS64 P0, [R0+URZ+0xa0], R2 ;  /* 0x0000a002000085a7 */ /* 0x000ea400080010ff */
[----:B--2---:R-:W-:Y:S05]  /*2a30*/  @P0 EXIT ;  /* 0x000000000000094d */ /* 0x004fea0003800000 */
[----:B------:R-:W-:Y:S05]  /*2a40*/  BRA `(.L_x_47) ;  /* 0xfffffffc00ec7947 */ /* 0x000fea000383ffff */
.L_x_40:
[----:B------:R-:W-:-:S09]  /*2a50*/  UISETP.NE.AND UP1, UPT, UR8, URZ, UPT ;  /* 0x000000ff0800728c */ /* 0x000fd2000bf25270 */
[----:B------:R-:W-:Y:S05]  /*2a60*/  BRA.U UP1, `(.L_x_48) ;  /* 0x0000000d01b47547 */ /* 0x000fea000b800000 */
[----:B------:R-:W-:Y:S01]  /*2a70*/  UMOV UR4, 0x40 ;  /* 0x0000004000047882 */ /* 0x000fe20000000000 */
[----:B------:R-:W-:Y:S01]  /*2a80*/  NOP ;  /* 0x0000000000007918 */ /* 0x000fe20000000000 */
[----:B------:R-:W-:Y:S01]  /*2a90*/  ULEA UR4, UR37, UR4, 0x18 ;  /* 0x0000000425047291 */ /* 0x000fe2000f8ec0ff */
[----:B------:R-:W-:Y:S02]  /*2aa0*/  UMOV UR5, 0x400 ;  /* 0x0000040000057882 */ /* 0x000fe40000000000 */
[----:B------:R-:W-:-:S06]  /*2ab0*/  ULEA UR37, UR37, UR5, 0x18 ;  /* 0x0000000525257291 */ /* 0x000fcc000f8ec0ff */
[----:B------:R-:W1:Y:S02]  /*2ac0*/  LDS.U8 R0, [UR4+0x1c] ;  /* 0x00001c04ff007984 */ /* 0x000e640008000000 */
[----:B-1----:R-:W-:-:S13]  /*2ad0*/  ISETP.NE.AND P0, PT, R0, RZ, PT ;  /* 0x000000ff0000720c */ /* 0x002fda0003f05270 */
[----:B------:R-:W-:Y:S05]  /*2ae0*/  @P0 BRA `(.L_x_49) ;  /* 0x0000000000580947 */ /* 0x000fea0003800000 */
[----:B------:R-:W-:-:S13]  /*2af0*/  ELECT P0, URZ, PT ;  /* 0x0000000000ff782f */ /* 0x000fda0003800000 */
[----:B------:R-:W-:Y:S05]  /*2b00*/  @!P0 BRA `(.L_x_50) ;  /* 0x0000000000608947 */ /* 0x000fea0003800000 */
[----:B------:R-:W-:Y:S01]  /*2b10*/  UMOV UR5, 0x10 ;  /* 0x0000001000057882 */ /* 0x000fe20000000000 */
[----:B------:R-:W-:Y:S01]  /*2b20*/  HFMA2 R0, -RZ, RZ, 0, 5.9604644775390625e-08 ;  /* 0x00000001ff007431 */ /* 0x000fe200000001ff */
[----:B------:R-:W-:-:S03]  /*2b30*/  MOV R2, 0xffff ;  /* 0x0000ffff00027802 */ /* 0x000fc60000000f00 */
[----:B------:R-:W-:Y:S04]  /*2b40*/  DEPBAR.LE SB1, 0x36 ;  /* 0x00009d800000791a */ /* 0x000fe80000000000 */
[----:B------:R-:W1:Y:S02]  /*2b50*/  UTCATOMSWS.FIND_AND_SET.ALIGN UP0, UR5, UR5 ;  /* 0x00000005000575e3 */ /* 0x000e640008000800 */
[----:B-1----:R-:W-:Y:S01]  /*2b60*/  MOV R3, UR5 ;  /* 0x0000000500037c02 */ /* 0x002fe20008000f00 */
[----:B------:R-:W-:Y:S06]  /*2b70*/  BRA.U UP0, `(.L_x_51) ;  /* 0x0000000100187547 */ /* 0x000fec000b800000 */
.L_x_52:
[----:B------:R-:W-:Y:S05]  /*2b80*/  NANOSLEEP 0x64 ;  /* 0x000000640000795d */ /* 0x000fea0003800000 */
[----:B------:R-:W-:-:S05]  /*2b90*/  UMOV UR5, 0x10 ;  /* 0x0000001000057882 */ /* 0x000fca0000000000 */
[----:B------:R-:W-:Y:S04]  /*2ba0*/  DEPBAR.LE SB1, 0x36 ;  /* 0x00009d800000791a */ /* 0x000fe80000000000 */
[----:B------:R-:W1:Y:S02]  /*2bb0*/  UTCATOMSWS.FIND_AND_SET.ALIGN UP0, UR5, UR5 ;  /* 0x00000005000575e3 */ /* 0x000e640008000800 */
[----:B-1----:R-:W-:Y:S01]  /*2bc0*/  MOV R3, UR5 ;  /* 0x0000000500037c02 */ /* 0x002fe20008000f00 */
[----:B------:R-:W-:Y:S05]  /*2bd0*/  BRA.U !UP0, `(.L_x_52) ;  /* 0xfffffffd08e87547 */ /* 0x000fea000b83ffff */
.L_x_51:
[-C--:B------:R-:W-:Y:S02]  /*2be0*/  SHF.L.U32 R2, R2, R3.reuse, RZ ;  /* 0x0000000302027219 */ /* 0x080fe400000006ff */
[----:B------:R-:W-:Y:S01]  /*2bf0*/  SHF.L.U32 R0, R0, R3, RZ ;  /* 0x0000000300007219 */ /* 0x000fe200000006ff */
[----:B------:R-:W-:Y:S02]  /*2c00*/  IMAD.SHL.U32 R3, R3, 0x20, RZ ;  /* 0x0000002003037824 */ /* 0x000fe400078e00ff */
[----:B------:R1:W-:Y:S04]  /*2c10*/  ATOMS.OR RZ, [UR4+0x14], R2 ;  /* 0x00001402ffff798c */ /* 0x0003e8000b000004 */
[----:B------:R1:W-:Y:S04]  /*2c20*/  ATOMS.OR RZ, [UR4+0x18], R0 ;  /* 0x00001800ffff798c */ /* 0x0003e8000b000004 */
[----:B------:R1:W-:Y:S01]  /*2c30*/  STS [UR37+0x140], R3 ;  /* 0x00014003ff007988 */ /* 0x0003e20008000825 */
[----:B------:R-:W-:Y:S05]  /*2c40*/  BRA `(.L_x_50) ;  /* 0x0000000000107947 */ /* 0x000fea0003800000 */
.L_x_49:
[----:B------:R-:W-:Y:S02]  /*2c50*/  MOV R0, 0xffffffff ;  /* 0xffffffff00007802 */ /* 0x000fe40000000f00 */
[----:B------:R-:W-:-:S03]  /*2c60*/  MOV R2, 0x2c90 ;  /* 0x00002c9000027802 */ /* 0x000fc60000000f00 */
[----:B------:R1:W-:Y:S04]  /*2c70*/  STS [UR37+0x140], R0 ;  /* 0x00014000ff007988 */ /* 0x0003e80008000825 */
[----:B-1-3-5:R-:W-:Y:S05]  /*2c80*/  CALL.REL.NOINC `($__internal_1_$__cuda_sm10x_tcgen05_guardrail_trap_phase_invalid_during_alloc) ;  /* 0x0000006800f87944 */ /* 0x02afea0003c00000 */
.L_x_50:
[----:B------:R-:W-:Y:S05]  /*2c90*/  WARPSYNC.ALL ;  /* 0x0000000000007948 */ /* 0x000fea0003800000 */
[----:B------:R-:W2:Y:S01]  /*2ca0*/  S2UR UR5, SR_CgaCtaId ;  /* 0x00000000000579c3 */ /* 0x000ea20000008800 */
[----:B------:R-:W-:Y:S01]  /*2cb0*/  UMOV UR4, 0x400 ;  /* 0x0000040000047882 */ /* 0x000fe20000000000 */
[----:B------:R-:W-:-:S06]  /*2cc0*/  NOP ;  /* 0x0000000000007918 */ /* 0x000fcc0000000000 */
[----:B------:R-:W-:Y:S06]  /*2cd0*/  BAR.ARV 0x6, 0xa0 ;  /* 0x0182800000007b1d */ /* 0x000fec0000002000 */
[----:B------:R-:W4:Y:S01]  /*2ce0*/  LDCU UR7, c[0x0][0x38c] ;  /* 0x00007180ff0777ac */ /* 0x000f220008000800 */
[----:B------:R-:W-:Y:S01]  /*2cf0*/  IMAD.MOV.U32 R11, RZ, RZ, 0x1 ;  /* 0x00000001ff0b7424 */ /* 0x000fe200078e00ff */
[----:B------:R-:W-:Y:S01]  /*2d00*/  CS2R R8, SRZ ;  /* 0x0000000000087805 */ /* 0x000fe2000001ff00 */
[----:B------:R-:W-:Y:S01]  /*2d10*/  IMAD.MOV.U32 R10, RZ, RZ, RZ ;  /* 0x000000ffff0a7224 */ /* 0x000fe200078e00ff */
[----:B------:R-:W3:Y:S01]  /*2d20*/  LDCU UR6, c[0x0][0x38c] ;  /* 0x00007180ff0677ac */ /* 0x000ee20008000800 */
[----:B------:R-:W-:Y:S01]  /*2d30*/  UMOV UR15, URZ ;  /* 0x000000ff000f7c82 */ /* 0x000fe20008000000 */
[----:B------:R-:W-:Y:S01]  /*2d40*/  UMOV UR14, URZ ;  /* 0x000000ff000e7c82 */ /* 0x000fe20008000000 */
[----:B--2---:R-:W-:Y:S01]  /*2d50*/  ULEA UR5, UR5, UR4, 0x18 ;  /* 0x0000000405057291 */ /* 0x004fe2000f8ec0ff */
[----:B------:R-:W-:Y:S01]  /*2d60*/  UMOV UR24, 0x0 ;  /* 0x0000000000187882 */ /* 0x000fe20000000000 */
[----:B------:R-:W-:-:S02]  /*2d70*/  UMOV UR25, 0x8200490 ;  /* 0x0820049000197882 */ /* 0x000fc40000000000 */
[----:B------:R-:W-:Y:S02]  /*2d80*/  UIADD3 UR10, UPT, UPT, UR5, 0x8400, URZ ;  /* 0x00008400050a7890 */ /* 0x000fe4000fffe0ff */
[----:B------:R-:W-:Y:S02]  /*2d90*/  UIADD3 UR11, UPT, UPT, UR5, 0x18400, URZ ;  /* 0x00018400050b7890 */ /* 0x000fe4000fffe0ff */
[----:B----4-:R-:W-:Y:S01]  /*2da0*/  UIADD3 UR7, UPT, UPT, UR7, 0x3f, URZ ;  /* 0x0000003f07077890 */ /* 0x010fe2000fffe0ff */
[----:B-1----:R-:W1:Y:S01]  /*2db0*/  LDS R0, [UR5+0x140] ;  /* 0x00014005ff007984 */ /* 0x002e620008000800 */
[----:B------:R-:W-:Y:S02]  /*2dc0*/  USHF.R.U32.HI UR10, URZ, 0x4, UR10 ;  /* 0x00000004ff0a7899 */ /* 0x000fe4000801160a */
[----:B------:R-:W-:Y:S02]  /*2dd0*/  USHF.R.S32.HI UR4, URZ, 0x1f, UR7 ;  /* 0x0000001fff047899 */ /* 0x000fe40008011407 */
[----:B------:R-:W-:-:S02]  /*2de0*/  USHF.R.U32.HI UR11, URZ, 0x4, UR11 ;  /* 0x00000004ff0b7899 */ /* 0x000fc4000801160b */
[----:B------:R-:W-:Y:S02]  /*2df0*/  ULEA.HI UR4, UR4, UR7, URZ, 0x6 ;  /* 0x0000000704047291 */ /* 0x000fe4000f8f30ff */
[----:B------:R-:W-:Y:S02]  /*2e00*/  ULOP3.LUT UR10, UR10, 0x3fff, URZ, 0xc0, !UPT ;  /* 0x00003fff0a0a7892 */ /* 0x000fe4000f8ec0ff */
[----:B------:R-:W-:Y:S02]  /*2e10*/  USHF.R.S32.HI UR4, URZ, 0x6, UR4 ;  /* 0x00000006ff047899 */ /* 0x000fe40008011404 */
[----:B------:R-:W-:Y:S02]  /*2e20*/  ULOP3.LUT UR11, UR11, 0x3fff, URZ, 0xc0, !UPT ;  /* 0x00003fff0b0b7892 */ /* 0x000fe4000f8ec0ff */
[----:B------:R-:W-:Y:S01]  /*2e30*/  UISETP.LT.AND UP0, UPT, UR4, 0x1, UPT ;  /* 0x000000010400788c */ /* 0x000fe2000bf01270 */
[----:B------:R-:W-:Y:S01]  /*2e40*/  UMOV UR22, 0x0 ;  /* 0x0000000000167882 */ /* 0x000fe20000000000 */
[----:B------:R-:W-:-:S02]  /*2e50*/  UMOV UR23, 0x8200490 ;  /* 0x0820049000177882 */ /* 0x000fc40000000000 */
[----:B------:R-:W-:Y:S02]  /*2e60*/  USEL UR9, UR4, 0x1, !UP0 ;  /* 0x0000000104097887 */ /* 0x000fe4000c000000 */
[----:B------:R-:W-:Y:S02]  /*2e70*/  ULOP3.LUT UR10, UR10, 0x10000, URZ, 0xfc, !UPT ;  /* 0x000100000a0a7892 */ /* 0x000fe4000f8efcff */
[----:B------:R-:W-:Y:S02]  /*2e80*/  ULOP3.LUT UR11, UR11, 0x10000, URZ, 0xfc, !UPT ;  /* 0x000100000b0b7892 */ /* 0x000fe4000f8efcff */
[----:B------:R-:W-:Y:S02]  /*2e90*/  UIADD3 UR9, UPT, UPT, -UR9, URZ, URZ ;  /* 0x000000ff09097290 */ /* 0x000fe4000fffe1ff */
[----:B---3--:R-:W-:Y:S01]  /*2ea0*/  UISETP.GE.AND UP3, UPT, UR6, 0x1, UPT ;  /* 0x000000010600788c */ /* 0x008fe2000bf66270 */
[----:B------:R-:W-:Y:S01]  /*2eb0*/  UMOV UR20, 0x0 ;  /* 0x0000000000147882 */ /* 0x000fe20000000000 */
[----:B------:R-:W-:Y:S01]  /*2ec0*/  UMOV UR21, 0x8200490 ;  /* 0x0820049000157882 */ /* 0x000fe20000000000 */
[----:B------:R-:W-:Y:S01]  /*2ed0*/  UMOV UR18, 0x0 ;  /* 0x0000000000127882 */ /* 0x000fe20000000000 */
[----:B------:R-:W-:Y:S01]  /*2ee0*/  UMOV UR19, 0x8200490 ;  /* 0x0820049000137882 */ /* 0x000fe20000000000 */
[----:B-1----:R-:W-:-:S15]  /*2ef0*/  R2UR UR16, R0 ;  /* 0x00000000001072ca */ /* 0x002fde00000e0000 */
.L_x_59:
[----:B------:R-:W-:Y:S02]  /*2f00*/  LEA R0, R10, UR5, 0x3 ;  /* 0x000000050a007c11 */ /* 0x000fe4000f8e18ff */
[----:B------:R-:W-:Y:S02]  /*2f10*/  SHF.L.U32 R2, R9, 0x1f, RZ ;  /* 0x0000001f09027819 */ /* 0x000fe400000006ff */
[----:B------:R-:W-:Y:S01]  /*2f20*/  PLOP3.LUT P0, PT, PT, PT, UP3, 0x80, 0x8 ;  /* 0x000000000008781c */ /* 0x000fe20003f0f038 */
[----:B------:R-:W-:Y:S01]  /*2f30*/  VIADD R3, R0, 0xa0 ;  /* 0x000000a000037836 */ /* 0x000fe20000000000 */
[----:B-1----:R-:W1:Y:S02]  /*2f40*/  SYNCS.PHASECHK.TRANS64.TRYWAIT P1, [R0+URZ+0x90], R2 ;  /* 0x00009002000075a7 */ /* 0x002e6400080211ff */
[----:B-1-3--:R-:W-:Y:S09]  /*2f50*/  @!P1 BRA `(.L_x_53) ;  /* 0x0000006000449947 */ /* 0x00aff20003800000 */
.L_x_146:
[----:B------:R-:W-:Y:S01]  /*2f60*/  LEA R4, R10, UR5, 0x4 ;  /* 0x000000050a047c11 */ /* 0x000fe2000f8e20ff */
[----:B------:R-:W-:Y:S01]  /*2f70*/  @UP3 ULEA UR6, UR14, UR5, 0x3 ;  /* 0x000000050e063291 */ /* 0x000fe2000f8e18ff */
[----:B------:R-:W-:Y:S01]  /*2f80*/  PLOP3.LUT P2, PT, PT, PT, PT, 0x80, 0x8 ;  /* 0x000000000008781c */ /* 0x000fe20003f4f070 */
[----:B------:R-:W-:Y:S01]  /*2f90*/  ULEA UR7, UR15, UR5, 0x3 ;  /* 0x000000050f077291 */ /* 0x000fe2000f8e18ff */
[----:B------:R-:W-:Y:S01]  /*2fa0*/  PRMT R3, RZ, 0x654, R3 ;  /* 0x00000654ff037816 */ /* 0x000fe20000000003 */
[----:B------:R-:W-:Y:S01]  /*2fb0*/  ULEA UR8, UR15, UR16, 0x7 ;  /* 0x000000100f087291 */ /* 0x000fe2000f8e38ff */
[----:B------:R-:W2:Y:S01]  /*2fc0*/  LDS.128 R4, [R4+0x120] ;  /* 0x0001200004047984 */ /* 0x000ea20000000c00 */
[----:B-1----:R-:W-:Y:S02]  /*2fd0*/  @P0 SHF.L.U32 R2, R8, 0x1f, RZ ;  /* 0x0000001f08020819 */ /* 0x002fe400000006ff */
[----:B------:R-:W-:Y:S01]  /*2fe0*/  SHF.L.U32 R0, R11, 0x1f, RZ ;  /* 0x0000001f0b007819 */ /* 0x000fe200000006ff */
[----:B------:R-:W-:Y:S01]  /*2ff0*/  @!PT LDS RZ, [RZ] ;  /* 0x00000000fffff984 */ /* 0x000fe20000000800 */
[----:B------:R-:W-:Y:S01]  /*3000*/  @!PT LDS RZ, [RZ] ;  /* 0x00000000fffff984 */ /* 0x000fe20000000800 */
[----:B------:R-:W-:Y:S01]  /*3010*/  @!PT LDS RZ, [RZ] ;  /* 0x00000000fffff984 */ /* 0x000fe20000000800 */
[----:B------:R-:W-:Y:S01]  /*3020*/  @!PT LDS RZ, [RZ] ;  /* 0x00000000fffff984 */ /* 0x000fe20000000800 */
[----:B------:R1:W-:Y:S06]  /*3030*/  MEMBAR.ALL.CTA ;  /* 0x0000000000007992 */ /* 0x0003ec0000008000 */
[----:B-1----:R-:W1:Y:S02]  /*3040*/  FENCE.VIEW.ASYNC.S ;  /* 0x00000000000073c6 */ /* 0x002e640000000000 */
[----:B-1----:R1:W-:Y:S01]  /*3050*/  SYNCS.ARRIVE.TRANS64.RED.A1T0 RZ, [R3+URZ], RZ ;  /* 0x000000ff03ff79a7 */ /* 0x0023e200081004ff */
[----:B------:R1:W3:Y:S01]  /*3060*/  @P0 SYNCS.PHASECHK.TRANS64.TRYWAIT P2, [UR6], R2 ;  /* 0x00000002ff0005a7 */ /* 0x0002e20008041106 */
[----:B--2---:R-:W-:Y:S01]  /*3070*/  LOP3.LUT P1, RZ, R6, 0x1, RZ, 0xc0, !PT ;  /* 0x0000000106ff7812 */ /* 0x004fe2000782c0ff */
[----:B------:R-:W2:Y:S02]  /*3080*/  SYNCS.PHASECHK.TRANS64.TRYWAIT P0, [UR7+0xd0], R0 ;  /* 0x0000d000ff0075a7 */ /* 0x000ea40008001107 */
[----:B-123--:R-:W-:Y:S10]  /*3090*/  @!P0 BRA `(.L_x_54) ;  /* 0x0000006000088947 */ /* 0x00eff40003800000 */
.L_x_148:
[----:B------:R-:W-:Y:S01]  /*30a0*/  IADD3 R10, PT, PT, R10, 0x1, RZ ;  /* 0x000000010a0a7810 */ /* 0x000fe20007ffe0ff */
[----:B------:R-:W-:Y:S06]  /*30b0*/  BRA.U !UP3, `(.L_x_55) ;  /* 0x000000010bc07547 */ /* 0x000fec000b800000 */
[----:B------:R-:W-:Y:S01]  /*30c0*/  UPLOP3.LUT UP4, UPT, UPT, UPT, UPT, 0x40, 0x4 ;  /* 0x000000000004789c */ /* 0x000fe20003f8e870 */
[----:B------:R-:W-:Y:S01]  /*30d0*/  UMOV UR13, UR9 ;  /* 0x00000009000d7c82 */ /* 0x000fe20008000000 */
[----:B------:R-:W-:Y:S01]  /*30e0*/  UMOV UR12, UR4 ;  /* 0x00000004000c7c82 */ /* 0x000fe20008000000 */
[----:B------:R-:W-:-:S08]  /*30f0*/  UMOV UR17, UR14 ;  /* 0x0000000e00117c82 */ /* 0x000fd00008000000 */
.L_x_58:
[----:B------:R-:W-:Y:S02]  /*3100*/  UIADD3 UR13, UPT, UPT, UR13, 0x1, URZ ;  /* 0x000000010d0d7890 */ /* 0x000fe4000fffe0ff */
[----:B--2---:R-:W-:Y:S02]  /*3110*/  ULEA UR6, UR17, UR5, 0x3 ;  /* 0x0000000511067291 */ /* 0x004fe4000f8e18ff */
[----:B------:R-:W-:Y:S01]  /*3120*/  UISETP.NE.AND UP0, UPT, UR13, URZ, UPT ;  /* 0x000000ff0d00728c */ /* 0x000fe2000bf05270 */
[----:B---3--:R-:W-:Y:S10]  /*3130*/  @P2 BRA `(.L_x_56) ;  /* 0x00000000000c2947 */ /* 0x008ff40003800000 */
[----:B-1----:R-:W-:Y:S04]  /*3140*/  SHF.L.U32 R2, R8, 0x1f, RZ ;  /* 0x0000001f08027819 */ /* 0x002fe800000006ff */
[----:B------:R-:W1:Y:S02]  /*3150*/  SYNCS.PHASECHK.TRANS64.TRYWAIT P0, [UR6], R2 ;  /* 0x00000002ff0075a7 */ /* 0x000e640008001106 */
[----:B-1----:R-:W-:Y:S05]  /*3160*/  @!P0 BRA `(.L_x_57) ;  /* 0x0000005c00ec8947 */ /* 0x002fea0003800000 */
.L_x_56:
[----:B------:R-:W-:Y:S01]  /*3170*/  UISETP.NE.AND UP1, UPT, UR12, 0x1, UPT ;  /* 0x000000010c00788c */ /* 0x000fe2000bf25270 */
[----:B------:R-:W-:Y:S01]  /*3180*/  PLOP3.LUT P2, PT, PT, PT, PT, 0x80, 0x8 ;  /* 0x000000000008781c */ /* 0x000fe20003f4f070 */
[----:B------:R-:W-:Y:S02]  /*3190*/  UIADD3 UR14, UPT, UPT, UR17, 0x1, URZ ;  /* 0x00000001110e7890 */ /* 0x000fe4000fffe0ff */
[----:B------:R-:W-:Y:S02]  /*31a0*/  ULEA UR28, UR17, UR11, 0xa ;  /* 0x0000000b111c7291 */ /* 0x000fe4000f8e50ff */
[----:B------:R-:W-:Y:S01]  /*31b0*/  UISETP.NE.AND UP2, UPT, UR14, 0x4, UPT ;  /* 0x000000040e00788c */ /* 0x000fe2000bf45270 */
[----:B------:R-:W-:Y:S01]  /*31c0*/  PLOP3.LUT P0, PT, PT, PT, UP1, 0x80, 0x8 ;  /* 0x000000000008781c */ /* 0x000fe20003f0f018 */
[----:B------:R-:W-:Y:S02]  /*31d0*/  UIADD3 UR40, UPT, UPT, UR28, 0x2, URZ ;  /* 0x000000021c287890 */ /* 0x000fe4000fffe0ff */
[----:B------:R-:W-:Y:S02]  /*31e0*/  USEL UR27, URZ, 0x1, UP2 ;  /* 0x00000001ff1b7887 */ /* 0x000fe40009000000 */
[----:B------:R-:W-:Y:S02]  /*31f0*/  USEL UR14, UR14, URZ, UP2 ;  /* 0x000000ff0e0e7287 */ /* 0x000fe40009000000 */
[----:B------:R-:W-:Y:S02]  /*3200*/  UIADD3 UR36, UPT, UPT, UR28, 0x4, URZ ;  /* 0x000000041c247890 */ /* 0x000fe4000fffe0ff */
[----:B------:R-:W-:Y:S01]  /*3210*/  @UP1 ULEA UR26, UR14, UR5, 0x3 ;  /* 0x000000050e1a1291 */ /* 0x000fe2000f8e18ff */
[----:B------:R-:W-:Y:S01]  /*3220*/  LOP3.LUT R8, R8, UR27, RZ, 0x3c, !PT ;  /* 0x0000001b08087c12 */ /* 0x000fe2000f8e3cff */
[----:B------:R-:W-:Y:S02]  /*3230*/  UIADD3 UR32, UPT, UPT, UR28, 0x6, URZ ;  /* 0x000000061c207890 */ /* 0x000fe4000fffe0ff */
[----:B------:R-:W-:Y:S01]  /*3240*/  UIADD3 UR6, UPT, UPT, UR6, 0x20, URZ ;  /* 0x0000002006067890 */ /* 0x000fe2000fffe0ff */
[----:B-1----:R-:W-:Y:S01]  /*3250*/  @P0 SHF.L.U32 R0, R8, 0x1f, RZ ;  /* 0x0000001f08000819 */ /* 0x002fe200000006ff */
[----:B------:R-:W-:Y:S01]  /*3260*/  UIADD3 UR12, UPT, UPT, UR12, -0x1, URZ ;  /* 0xffffffff0c0c7890 */ /* 0x000fe2000fffe0ff */
[----:B------:R-:W-:Y:S02]  /*3270*/  UMOV UR29, 0x40004040 ;  /* 0x40004040001d7882 */ /* 0x000fe40000000000 */
[----:B------:R2:W3:Y:S01]  /*3280*/  @P0 SYNCS.PHASECHK.TRANS64.TRYWAIT P2, [UR26], R0 ;  /* 0x00000000ff0005a7 */ /* 0x0004e2000804111a */
[----:B------:R-:W-:Y:S01]  /*3290*/  ULEA UR26, UR17, UR10, 0xa ;  /* 0x0000000a111a7291 */ /* 0x000fe2000f8e50ff */
[----:B------:R-:W-:Y:S01]  /*32a0*/  UMOV UR27, 0x40004040 ;  /* 0x40004040001b7882 */ /* 0x000fe20000000000 */
[----:B------:R-:W-:Y:S02]  /*32b0*/  UMOV UR41, 0x40004040 ;  /* 0x4000404000297882 */ /* 0x000fe40000000000 */
[----:B------:R-:W-:Y:S02]  /*32c0*/  UIADD3 UR38, UPT, UPT, UR26, 0x2, URZ ;  /* 0x000000021a267890 */ /* 0x000fe4000fffe0ff */
[----:B------:R-:W-:Y:S02]  /*32d0*/  UIADD3 UR34, UPT, UPT, UR26, 0x4, URZ ;  /* 0x000000041a227890 */ /* 0x000fe4000fffe0ff */
[----:B------:R-:W-:Y:S01]  /*32e0*/  UIADD3 UR30, UPT, UPT, UR26, 0x6, URZ ;  /* 0x000000061a1e7890 */ /* 0x000fe2000fffe0ff */
[----:B------:R2:W-:Y:S01]  /*32f0*/  UTCHMMA gdesc[UR26], gdesc[UR28], tmem[UR8], tmem[UR24], idesc[UR25], UP4 ;  /* 0x00ff181c1a0075ea */ /* 0x0005e2000a000008 */
[----:B------:R-:W-:Y:S01]  /*3300*/  UPLOP3.LUT UP4, UPT, UPT, UPT, UPT, 0x80, 0x8 ;  /* 0x000000000008789c */ /* 0x000fe20003f8f070 */
[----:B------:R-:W-:Y:S01]  /*3310*/  UMOV UR39, 0x40004040 ;  /* 0x4000404000277882 */ /* 0x000fe20000000000 */
[----:B------:R-:W-:Y:S01]  /*3320*/  UMOV UR37, 0x40004040 ;  /* 0x4000404000257882 */ /* 0x000fe20000000000 */
[----:B------:R2:W-:Y:S01]  /*3330*/  UTCHMMA gdesc[UR38], gdesc[UR40], tmem[UR8], tmem[UR22], idesc[UR23], UPT ;  /* 0x00ff1628260075ea */ /* 0x0005e2000b800008 */
[----:B------:R-:W-:Y:S01]  /*3340*/  UMOV UR35, 0x40004040 ;  /* 0x4000404000237882 */ /* 0x000fe20000000000 */
[----:B------:R-:W-:Y:S01]  /*3350*/  UMOV UR33, 0x40004040 ;  /* 0x4000404000217882 */ /* 0x000fe20000000000 */
[----:B------:R-:W-:Y:S01]  /*3360*/  UMOV UR31, 0x40004040 ;  /* 0x40004040001f7882 */ /* 0x000fe20000000000 */
[----:B------:R2:W-:Y:S01]  /*3370*/  UTCHMMA gdesc[UR34], gdesc[UR36], tmem[UR8], tmem[UR20], idesc[UR21], UPT ;  /* 0x00ff1424220075ea */ /* 0x0005e2000b800008 */
[----:B------:R2:W-:Y:S01]  /*3380*/  UTCHMMA gdesc[UR30], gdesc[UR32], tmem[UR8], tmem[UR18], idesc[UR19], UPT ;  /* 0x00ff12201e0075ea */ /* 0x0005e2000b800008 */
[----:B------:R2:W-:Y:S01]  /*3390*/  UTCBAR [UR6], URZ ;  /* 0x000000ff060073e9 */ /* 0x0005e200080000ff */
[----:B------:R-:W-:Y:S01]  /*33a0*/  UMOV UR17, UR14 ;  /* 0x0000000e00117c82 */ /* 0x000fe20008000000 */
[----:B------:R-:W-:Y:S05]  /*33b0*/  BRA.U UP0, `(.L_x_58) ;  /* 0xfffffffd00507547 */ /* 0x000fea000b83ffff */
.L_x_55:
[----:B------:R-:W-:Y:S01]  /*33c0*/  UIADD3 UR15, UPT, UPT, UR15, 0x1, URZ ;  /* 0x000000010f0f7890 */ /* 0x000fe2000fffe0ff */
[C---:B------:R-:W-:Y:S01]  /*33d0*/  ISETP.NE.AND P0, PT, R10.reuse, 0x2, PT ;  /* 0x000000020a00780c */ /* 0x040fe20003f05270 */
[----:B------:R-:W-:Y:S02]  /*33e0*/  UIADD3 UR7, UPT, UPT, UR7, 0xb0, URZ ;  /* 0x000000b007077890 */ /* 0x000fe4000fffe0ff */
[----:B------:R-:W-:Y:S01]  /*33f0*/  UISETP.NE.AND UP0, UPT, UR15, 0x4, UPT ;  /* 0x000000040f00788c */ /* 0x000fe2000bf05270 */
[----:B-12---:R-:W-:Y:S02]  /*3400*/  SEL R0, RZ, 0x1, P0 ;  /* 0x00000001ff007807 */ /* 0x006fe40000000000 */
[----:B------:R-:W-:Y:S01]  /*3410*/  SEL R10, R10, RZ, P0 ;  /* 0x000000ff0a0a7207 */ /* 0x000fe20000000000 */
[----:B------:R-:W-:Y:S01]  /*3420*/  USEL UR6, URZ, 0x1, UP0 ;  /* 0x00000001ff067887 */ /* 0x000fe20008000000 */
[----:B------:R-:W-:Y:S01]  /*3430*/  LOP3.LUT R9, R9, R0, RZ, 0x3c, !PT ;  /* 0x0000000009097212 */ /* 0x000fe200078e3cff */
[----:B------:R-:W-:Y:S01]  /*3440*/  USEL UR15, UR15, URZ, UP0 ;  /* 0x000000ff0f0f7287 */ /* 0x000fe20008000000 */
[----:B------:R1:W-:Y:S03]  /*3450*/  UTCBAR [UR7], URZ ;  /* 0x000000ff070073e9 */ /* 0x0003e600080000ff */
[----:B------:R-:W-:Y:S01]  /*3460*/  LOP3.LUT R11, R11, UR6, RZ, 0x3c, !PT ;  /* 0x000000060b0b7c12 */ /* 0x000fe2000f8e3cff */
[----:B------:R-:W-:Y:S07]  /*3470*/  @P1 BRA `(.L_x_59) ;  /* 0xfffffff800a01947 */ /* 0x000fee000383ffff */
[----:B------:R-:W2:Y:S01]  /*3480*/  S2UR UR4, SR_CgaCtaId ;  /* 0x00000000000479c3 */ /* 0x000ea20000008800 */
[----:B------:R-:W-:Y:S01]  /*3490*/  ELECT P0, URZ, PT ;  /* 0x0000000000ff782f */ /* 0x000fe20003800000 */
[----:B------:R-:W-:Y:S01]  /*34a0*/  IMAD.MOV.U32 R0, RZ, RZ, 0x1 ;  /* 0x00000001ff007424 */ /* 0x000fe200078e00ff */
[----:B------:R-:W-:Y:S01]  /*34b0*/  UIADD3 UR5, UPT, UPT, UR5, 0xd0, URZ ;  /* 0x000000d005057890 */ /* 0x000fe2000fffe0ff */
[----:B------:R-:W-:Y:S01]  /*34c0*/  SHF.L.U32 R2, R11, 0x1f, RZ ;  /* 0x0000001f0b027819 */ /* 0x000fe200000006ff */
[----:B------:R-:W-:-:S03]  /*34d0*/  UMOV UR6, 0x40 ;  /* 0x0000004000067882 */ /* 0x000fc60000000000 */
[----:B------:R-:W-:Y:S01]  /*34e0*/  UVIRTCOUNT.DEALLOC.SMPOOL 0x80 ;  /* 0x000000800000784c */ /* 0x000fe20000000000 */
[----:B--2---:R-:W-:Y:S02]  /*34f0*/  ULEA UR4, UR4, UR6, 0x18 ;  /* 0x0000000604047291 */ /* 0x004fe4000f8ec0ff */
[----:B------:R-:W-:-:S07]  /*3500*/  ULEA UR6, UR15, UR5, 0x3 ;  /* 0x000000050f067291 */ /* 0x000fce000f8e18ff */
[----:B------:R2:W-:Y:S02]  /*3510*/  @P0 STS.U8 [UR4+0x1c], R0 ;  /* 0x00001c00ff000988 */ /* 0x0005e40008000004 */
[----:B------:R-:W4:Y:S02]  /*3520*/  SYNCS.PHASECHK.TRANS64.TRYWAIT P0, [UR6], R2 ;  /* 0x00000002ff0075a7 */ /* 0x000f240008001106 */
[----:B--2-4-:R-:W-:Y:S05]  /*3530*/  @!P0 BRA `(.L_x_60) ;  /* 0x0000005c00108947 */ /* 0x014fea0003800000 */
.L_x_151:
[----:B-1----:R-:W-:-:S04]  /*3540*/  UIADD3 UR7, UPT, UPT, UR15, 0x1, URZ ;  /* 0x000000010f077890 */ /* 0x002fc8000fffe0ff */
[----:B------:R-:W-:-:S04]  /*3550*/  UISETP.NE.AND UP0, UPT, UR7, 0x4, UPT ;  /* 0x000000040700788c */ /* 0x000fc8000bf05270 */
[----:B------:R-:W-:Y:S02]  /*3560*/  USEL UR8, URZ, 0x1, UP0 ;  /* 0x00000001ff087887 */ /* 0x000fe40008000000 */
[----:B------:R-:W-:-:S04]  /*3570*/  USEL UR7, UR7, URZ, UP0 ;  /* 0x000000ff07077287 */ /* 0x000fc80008000000 */
[----:B------:R-:W-:Y:S01]  /*3580*/  ULEA UR6, UR7, UR5, 0x3 ;  /* 0x0000000507067291 */ /* 0x000fe2000f8e18ff */
[----:B--2---:R-:W-:-:S04]  /*3590*/  LOP3.LUT R2, R11, UR8, RZ, 0x3c, !PT ;  /* 0x000000080b027c12 */ /* 0x004fc8000f8e3cff */
[----:B------:R-:W-:-:S04]  /*35a0*/  SHF.L.U32 R3, R2, 0x1f, RZ ;  /* 0x0000001f02037819 */ /* 0x000fc800000006ff */
[----:B------:R-:W1:Y:S02]  /*35b0*/  SYNCS.PHASECHK.TRANS64.TRYWAIT P0, [UR6], R3 ;  /* 0x00000003ff0075a7 */ /* 0x000e640008001106 */
[----:B-1----:R-:W-:Y:S05]  /*35c0*/  @!P0 BRA `(.L_x_61) ;  /* 0x0000005c00048947 */ /* 0x002fea0003800000 */
.L_x_153:
        /* <DEDUP_REMOVED lines=9> */
.L_x_155:
[----:B------:R-:W-:-:S04]  /*3660*/  UIADD3 UR7, UPT, UPT, UR7, 0x1, URZ ;  /* 0x0000000107077890 */ /* 0x000fc8000fffe0ff */
[----:B------:R-:W-:-:S04]  /*3670*/  UISETP.NE.AND UP0, UPT, UR7, 0x4, UPT ;  /* 0x000000040700788c */ /* 0x000fc8000bf05270 */
[----:B------:R-:W-:Y:S02]  /*3680*/  USEL UR6, URZ, 0x1, UP0 ;  /* 0x00000001ff067887 */ /* 0x000fe40008000000 */
[----:B------:R-:W-:-:S04]  /*3690*/  USEL UR7, UR7, URZ, UP0 ;  /* 0x000000ff07077287 */ /* 0x000fc80008000000 */
[----:B------:R-:W-:Y:S01]  /*36a0*/  ULEA UR7, UR7, UR5, 0x3 ;  /* 0x0000000507077291 */ /* 0x000fe2000f8e18ff */
[----:B------:R-:W-:-:S04]  /*36b0*/  LOP3.LUT R2, R2, UR6, RZ, 0x3c, !PT ;  /* 0x0000000602027c12 */ /* 0x000fc8000f8e3cff */
[----:B------:R-:W-:-:S04]  /*36c0*/  SHF.L.U32 R2, R2, 0x1f, RZ ;  /* 0x0000001f02027819 */ /* 0x000fc800000006ff */
[----:B------:R-:W2:Y:S02]  /*36d0*/  SYNCS.PHASECHK.TRANS64.TRYWAIT P0, [UR7], R2 ;  /* 0x00000002ff0075a7 */ /* 0x000ea40008001107 */
[----:B--2---:R-:W-:Y:S05]  /*36e0*/  @!P0 BRA `(.L_x_63) ;  /* 0x0000005800ec8947 */ /* 0x004fea0003800000 */
.L_x_157:
[----:B------:R-:W-:Y:S01]  /*36f0*/  NOP ;  /* 0x0000000000007918 */ /* 0x000fe20000000000 */
[----:B-1----:R-:W1:Y:S01]  /*3700*/  LDS R0, [UR4+0x14] ;  /* 0x00001404ff007984 */ /* 0x002e620008000800 */
[----:B------:R-:W-:Y:S01]  /*3710*/  ULOP3.LUT UR6, UR16, 0xffff, URZ, 0xc0, !UPT ;  /* 0x0000ffff10067892 */ /* 0x000fe2000f8ec0ff */
[----:B------:R-:W-:Y:S01]  /*3720*/  UMOV UR8, 0xffff ;  /* 0x0000ffff00087882 */ /* 0x000fe20000000000 */
[----:B------:R-:W-:Y:S02]  /*3730*/  UMOV UR5, 0x1 ;  /* 0x0000000100057882 */ /* 0x000fe40000000000 */
[----:B------:R-:W-:-:S04]  /*3740*/  USHF.R.U32.HI UR6, URZ, 0x5, UR6 ;  /* 0x00000005ff067899 */ /* 0x000fc80008011606 */
[----:B------:R-:W-:Y:S02]  /*3750*/  USHF.L.U32 UR8, UR8, UR6, URZ ;  /* 0x0000000608087299 */ /* 0x000fe400080006ff */
[----:B------:R-:W-:-:S04]  /*3760*/  USHF.L.U32 UR5, UR5, UR6, URZ ;  /* 0x0000000605057299 */ /* 0x000fc800080006ff */
[----:B-1----:R-:W-:-:S04]  /*3770*/  LOP3.LUT R0, R0, UR8, RZ, 0xc0, !PT ;  /* 0x0000000800007c12 */ /* 0x002fc8000f8ec0ff */
[----:B------:R-:W-:-:S13]  /*3780*/  ISETP.NE.AND P0, PT, R0, UR8, PT ;  /* 0x0000000800007c0c */ /* 0x000fda000bf05270 */
[----:B------:R-:W-:Y:S05]  /*3790*/  @P0 BRA `(.L_x_64) ;  /* 0x0000000000580947 */ /* 0x000fea0003800000 */
[----:B------:R-:W1:Y:S02]  /*37a0*/  LDS R0, [UR4+0x18] ;  /* 0x00001804ff007984 */ /* 0x000e640008000800 */
[----:B-1----:R-:W-:-:S04]  /*37b0*/  LOP3.LUT R0, R0, UR5, RZ, 0xc0, !PT ;  /* 0x0000000500007c12 */ /* 0x002fc8000f8ec0ff */
[----:B------:R-:W-:-:S13]  /*37c0*/  ISETP.NE.AND P0, PT, R0, UR5, PT ;  /* 0x0000000500007c0c */ /* 0x000fda000bf05270 */
[----:B------:R-:W-:Y:S05]  /*37d0*/  @P0 BRA `(.L_x_65) ;  /* 0x00000000003c0947 */ /* 0x000fea0003800000 */
[----:B------:R-:W1:Y:S01]  /*37e0*/  S2R R2, SR_LANEID ;  /* 0x0000000000027919 */ /* 0x000e620000000000 */
[----:B------:R-:W-:Y:S01]  /*37f0*/  ULOP3.LUT UR8, URZ, UR8, URZ, 0x33, !UPT ;  /* 0x00000008ff087292 */ /* 0x000fe2000f8e33ff */
[----:B------:R-:W-:Y:S02]  /*3800*/  VOTEU.ANY UR7, UPT, PT ;  /* 0x0000000000077886 */ /* 0x000fe400038e0100 */
[----:B------:R-:W-:-:S03]  /*3810*/  UFLO.U32 UR7, UR7 ;  /* 0x00000007000772bd */ /* 0x000fc600080e0000 */
[----:B------:R-:W-:-:S04]  /*3820*/  IMAD.U32 R0, RZ, RZ, UR8 ;  /* 0x00000008ff007e24 */ /* 0x000fc8000f8e00ff */
[----:B------:R2:W4:Y:S02]  /*3830*/  REDUX UR6, R0 ;  /* 0x00000000000673c4 */ /* 0x0005240000000000 */
[----:B------:R1:W-:Y:S02]  /*3840*/  UTCATOMSWS.AND URZ, UR8 ;  /* 0x0000000800ff79e3 */ /* 0x0003e40008000000 */
[----:B-1----:R-:W-:Y:S02]  /*3850*/  ISETP.EQ.U32.AND P0, PT, R2, UR7, PT ;  /* 0x0000000702007c0c */ /* 0x002fe4000bf02070 */
[----:B--2---:R-:W-:Y:S02]  /*3860*/  LOP3.LUT R0, RZ, UR5, RZ, 0x33, !PT ;  /* 0x00000005ff007c12 */ /* 0x004fe4000f8e33ff */
[----:B----4-:R-:W-:Y:S02]  /*3870*/  MOV R2, UR6 ;  /* 0x0000000600027c02 */ /* 0x010fe40008000f00 */
[----:B------:R-:W1:Y:S07]  /*3880*/  REDUX UR5, R0 ;  /* 0x00000000000573c4 */ /* 0x000e6e0000000000 */
[----:B------:R2:W-:Y:S01]  /*3890*/  @P0 ATOMS.AND RZ, [UR4+0x14], R2 ;  /* 0x00001402ffff098c */ /* 0x0005e2000a800004 */
[----:B-1----:R-:W-:-:S05]  /*38a0*/  IMAD.U32 R0, RZ, RZ, UR5 ;  /* 0x00000005ff007e24 */ /* 0x002fca000f8e00ff */
[----:B------:R2:W-:Y:S01]  /*38b0*/  @P0 ATOMS.AND RZ, [UR4+0x18], R0 ;  /* 0x00001800ffff098c */ /* 0x0005e2000a800004 */
[----:B------:R-:W-:Y:S05]  /*38c0*/  BRA `(.L_x_66) ;  /* 0x0000000000147947 */ /* 0x000fea0003800000 */
.L_x_65:
[----:B------:R-:W-:Y:S02]  /*38d0*/  MOV R2, 0x38f0 ;  /* 0x000038f000027802 */ /* 0x000fe40000000f00 */
[----:B---3-5:R-:W-:Y:S05]  /*38e0*/  CALL.REL.NOINC `($__internal_0_$__cuda_sm10x_tcgen05_guardrail_trap_col_being_dealloced_not_returned_by_alloc) ;  /* 0x0000005c00d47944 */ /* 0x028fea0003c00000 */
[----:B------:R-:W-:Y:S05]  /*38f0*/  BRA `(.L_x_66) ;  /* 0x0000000000087947 */ /* 0x000fea0003800000 */
.L_x_64:
[----:B------:R-:W-:Y:S02]  /*3900*/  MOV R2, 0x3920 ;  /* 0x0000392000027802 */ /* 0x000fe40000000f00 */
[----:B---3-5:R-:W-:Y:S05]  /*3910*/  CALL.REL.NOINC `($__internal_2_$__cuda_sm10x_tcgen05_guardrail_trap_unallocated_columns_being_dealloced) ;  /* 0x0000005c00e07944 */ /* 0x028fea0003c00000 */
.L_x_66:
[----:B------:R-:W-:Y:S01]  /*3920*/  NOP ;  /* 0x0000000000007918 */ /* 0x000fe20000000000 */
[----:B------:R-:W-:Y:S05]  /*3930*/  EXIT ;  /* 0x000000000000794d */ /* 0x000fea0003800000 */
.L_x_48:
[----:B------:R-:W-:-:S09]  /*3940*/  UISETP.NE.OR UP2, UPT, UR8, 0x3, !UP2 ;  /* 0x000000030800788c */ /* 0x000fd2000d745670 */
[----:B------:R-:W-:Y:S05]  /*3950*/  BRA.U UP2, `(.L_x_67) ;  /* 0x0000001102087547 */ /* 0x000fea000b800000 */
[----:B------:R-:W1:Y:S01]  /*3960*/  LDC R0, c[0x0][0xb30] ;  /* 0x0002cc00ff007b82 */ /* 0x000e620000000800 */
[----:B------:R-:W2:Y:S01]  /*3970*/  LDCU.64 UR8, c[0x0][0x888] ;  /* 0x00011100ff0877ac */ /* 0x000ea20008000a00 */
[----:B------:R-:W-:Y:S02]  /*3980*/  HFMA2 R27, -RZ, RZ, 0, 0 ;  /* 0x00000000ff1b7431 */ /* 0x000fe400000001ff */
[----:B------:R-:W-:Y:S01]  /*3990*/  IMAD.MOV.U32 R29, RZ, RZ, 0x1 ;  /* 0x00000001ff1d7424 */ /* 0x000fe200078e00ff */
[----:B------:R-:W-:Y:S01]  /*39a0*/  MOV R25, 0x2000 ;  /* 0x0000200000197802 */ /* 0x000fe20000000f00 */
[----:B------:R-:W4:Y:S01]  /*39b0*/  LDCU.64 UR4, c[0x0][0x890] ;  /* 0x00011200ff0477ac */ /* 0x000f220008000a00 */
[----:B------:R-:W-:Y:S01]  /*39c0*/  IMAD.MOV.U32 R28, RZ, RZ, RZ ;  /* 0x000000ffff1c7224 */ /* 0x000fe200078e00ff */
[----:B------:R-:W3:Y:S01]  /*39d0*/  LDC R24, c[0x0][0x370] ;  /* 0x0000dc00ff187b82 */ /* 0x000ee20000000800 */
[----:B------:R-:W-:Y:S01]  /*39e0*/  UMOV UR7, 0x400 ;  /* 0x0000040000077882 */ /* 0x000fe20000000000 */
[----:B------:R-:W-:-:S02]  /*39f0*/  UPLOP3.LUT UP1, UPT, UPT, UPT, UPT, 0x40, 0x4 ;  /* 0x000000000004789c */ /* 0x000fc40003f2e870 */
[----:B------:R-:W-:-:S04]  /*3a00*/  ULEA UR7, UR37, UR7, 0x18 ;  /* 0x0000000725077291 */ /* 0x000fc8000f8ec0ff */
[----:B------:R-:W3:Y:S01]  /*3a10*/  LDC R3, c[0x0][0xb0c] ;  /* 0x0002c300ff037b82 */ /* 0x000ee20000000800 */
[----:B------:R-:W-:Y:S02]  /*3a20*/  UIADD3 UR13, UPT, UPT, UR7, 0x58, URZ ;  /* 0x00000058070d7890 */ /* 0x000fe4000fffe0ff */
[----:B--2---:R-:W-:Y:S02]  /*3a30*/  UISETP.NE.U32.AND UP2, UPT, UR8, URZ, UPT ;  /* 0x000000ff0800728c */ /* 0x004fe4000bf45070 */
[----:B------:R-:W-:Y:S02]  /*3a40*/  UIADD3 UR33, UPT, UPT, UR7, 0x40, URZ ;  /* 0x0000004007217890 */ /* 0x000fe4000fffe0ff */
[----:B----4-:R-:W-:Y:S01]  /*3a50*/  UISETP.NE.U32.AND UP3, UPT, UR4, URZ, UPT ;  /* 0x000000ff0400728c */ /* 0x010fe2000bf65070 */
[----:B------:R-:W2:Y:S01]  /*3a60*/  LDC R18, c[0x0][0xb20] ;  /* 0x0002c800ff127b82 */ /* 0x000ea20000000800 */
[----:B-1----:R-:W-:Y:S01]  /*3a70*/  ISETP.NE.AND P1, PT, R0, 0x1, PT ;  /* 0x000000010000780c */ /* 0x002fe20003f25270 */
[----:B------:R-:W-:-:S02]  /*3a80*/  UISETP.NE.AND.EX UP2, UPT, UR9, URZ, UPT, UP2 ;  /* 0x000000ff0900728c */ /* 0x000fc4000bf45320 */
[----:B------:R-:W-:Y:S02]  /*3a90*/  UIADD3 UR25, UPT, UPT, UR7, 0x48, URZ ;  /* 0x0000004807197890 */ /* 0x000fe4000fffe0ff */
[----:B------:R-:W-:Y:S02]  /*3aa0*/  UIADD3 UR17, UPT, UPT, UR7, 0x50, URZ ;  /* 0x0000005007117890 */ /* 0x000fe4000fffe0ff */
[----:B------:R-:W1:Y:S01]  /*3ab0*/  LDC.64 R30, c[0x0][0x348] ;  /* 0x0000d200ff1e7b82 */ /* 0x000e620000000a00 */
[----:B------:R-:W-:Y:S02]  /*3ac0*/  UPRMT UR13, UR37, 0x654, UR13 ;  /* 0x00000654250d7896 */ /* 0x000fe4000800000d */
[----:B------:R-:W-:-:S05]  /*3ad0*/  UISETP.NE.AND.EX UP3, UPT, UR5, URZ, UPT, UP3 ;  /* 0x000000ff0500728c */ /* 0x000fca000bf65330 */
[----:B------:R-:W4:Y:S08]  /*3ae0*/  LDC.64 R16, c[0x0][0xb10] ;  /* 0x0002c400ff107b82 */ /* 0x000f300000000a00 */
[----:B------:R-:W1:Y:S08]  /*3af0*/  LDC.64 R6, c[0x0][0xb18] ;  /* 0x0002c600ff067b82 */ /* 0x000e700000000a00 */
[----:B------:R-:W1:Y:S08]  /*3b00*/  LDC.64 R4, c[0x0][0xb28] ;  /* 0x0002ca00ff047b82 */ /* 0x000e700000000a00 */
[----:B--23--:R-:W1:Y:S02]  /*3b10*/  LDC R19, c[0x0][0x374] ;  /* 0x0000dd00ff137b82 */ /* 0x00ce640000000800 */
.L_x_78:
[C---:B------:R-:W-:Y:S02]  /*3b20*/  LEA R0, R28.reuse, UR7, 0x3 ;  /* 0x000000071c007c11 */ /* 0x040fe4000f8e18ff */
[----:B------:R-:W-:Y:S02]  /*3b30*/  SHF.L.U32 R2, R27, 0x1f, RZ ;  /* 0x0000001f1b027819 */ /* 0x000fe400000006ff */
[----:B------:R-:W-:Y:S02]  /*3b40*/  LEA R20, R28, UR7, 0x4 ;  /* 0x000000071c147c11 */ /* 0x000fe4000f8e20ff */
[----:B--2---:R-:W2:Y:S02]  /*3b50*/  SYNCS.PHASECHK.TRANS64.TRYWAIT P0, [R0+URZ+0x90], R2 ;  /* 0x00009002000075a7 */ /* 0x004ea400080011ff */
[----:B--2---:R-:W-:Y:S05]  /*3b60*/  @!P0 BRA `(.L_x_68) ;  /* 0x0000005400e48947 */ /* 0x004fea0003800000 */
.L_x_158:
[----:B------:R-:W-:Y:S01]  /*3b70*/  ISETP.GE.AND P0, PT, R40, 0x1, PT ;  /* 0x000000012800780c */ /* 0x000fe20003f06270 */
[----:B------:R-:W3:Y:S01]  /*3b80*/  LDS.128 R20, [R20+0x120] ;  /* 0x0001200014147984 */ /* 0x000ee20000000c00 */
[----:B--2---:R-:W-:Y:S01]  /*3b90*/  VIADD R0, R0, 0xa0 ;  /* 0x000000a000007836 */ /* 0x004fe20000000000 */
[----:B------:R-:W-:Y:S01]  /*3ba0*/  @!PT LDS RZ, [RZ] ;  /* 0x00000000fffff984 */ /* 0x000fe20000000800 */
[----:B------:R-:W-:Y:S01]  /*3bb0*/  @!PT LDS RZ, [RZ] ;  /* 0x00000000fffff984 */ /* 0x000fe20000000800 */
[----:B------:R-:W-:Y:S01]  /*3bc0*/  @!PT LDS RZ, [RZ] ;  /* 0x00000000fffff984 */ /* 0x000fe20000000800 */
[----:B------:R-:W-:Y:S01]  /*3bd0*/  @!PT LDS RZ, [RZ] ;  /* 0x00000000fffff984 */ /* 0x000fe20000000800 */
[----:B------:R2:W-:Y:S06]  /*3be0*/  MEMBAR.ALL.CTA ;  /* 0x0000000000007992 */ /* 0x0005ec0000008000 */
[----:B--2---:R-:W2:Y:S01]  /*3bf0*/  FENCE.VIEW.ASYNC.S ;  /* 0x00000000000073c6 */ /* 0x004ea20000000000 */
[----:B------:R-:W-:Y:S04]  /*3c00*/  PRMT R0, RZ, 0x654, R0 ;  /* 0x00000654ff007816 */ /* 0x000fe80000000000 */
[----:B--2---:R2:W-:Y:S01]  /*3c10*/  SYNCS.ARRIVE.TRANS64.RED.A1T0 RZ, [R0+URZ], RZ ;  /* 0x000000ff00ff79a7 */ /* 0x0045e200081004ff */
[----:B---3--:R-:W-:Y:S11]  /*3c20*/  LOP3.LUT P3, RZ, R22, 0x1, RZ, 0xc0, !PT ;  /* 0x0000000116ff7812 */ /* 0x008ff6000786c0ff */
[----:B------:R-:W-:Y:S02]  /*3c30*/  @!UPT UIADD3 URZ, UPT, UPT, URZ, URZ, URZ ;  /* 0x000000fffffff290 */ /* 0x000fe4000fffe0ff */
[----:B------:R-:W-:Y:S02]  /*3c40*/  @P3 MOV R11, R20 ;  /* 0x00000014000b3202 */ /* 0x000fe40000000f00 */
[----:B------:R-:W-:Y:S01]  /*3c50*/  @P3 LOP3.LUT R10, R21, 0xffff, RZ, 0xc0, !PT ;  /* 0x0000ffff150a3812 */ /* 0x000fe200078ec0ff */
[----:B--2---:R-:W-:Y:S06]  /*3c60*/  @!P0 BRA `(.L_x_69) ;  /* 0x0000000000a48947 */ /* 0x004fec0003800000 */
[-C--:B-1----:R-:W-:Y:S01]  /*3c70*/  IMAD.HI.U32 R0, R19, R7.reuse, RZ ;  /* 0x0000000713007227 */ /* 0x082fe200078e00ff */
[----:B------:R-:W-:Y:S02]  /*3c80*/  ISETP.NE.AND P0, PT, R6, 0x1, PT ;  /* 0x000000010600780c */ /* 0x000fe40003f05270 */
[----:B------:R-:W-:Y:S01]  /*3c90*/  ISETP.NE.AND P2, PT, R40, 0x1, PT ;  /* 0x000000012800780c */ /* 0x000fe20003f45270 */
[----:B----4-:R-:W-:Y:S01]  /*3ca0*/  IMAD.HI.U32 R9, R24, R16, RZ ;  /* 0x0000001018097227 */ /* 0x010fe200078e00ff */
[----:B------:R-:W-:Y:S02]  /*3cb0*/  SHF.R.U32.HI R0, RZ, R18, R0 ;  /* 0x00000012ff007219 */ /* 0x000fe40000011600 */
[----:B------:R-:W-:Y:S01]  /*3cc0*/  ISETP.NE.AND P4, PT, R3, 0x1, PT ;  /* 0x000000010300780c */ /* 0x000fe20003f85270 */
[----:B------:R-:W-:Y:S01]  /*3cd0*/  IMAD.HI.U32 R13, R10, R7, RZ ;  /* 0x000000070a0d7227 */ /* 0x000fe200078e00ff */
[----:B------:R-:W-:Y:S02]  /*3ce0*/  SHF.R.U32.HI R9, RZ, R17, R9 ;  /* 0x00000011ff097219 */ /* 0x000fe40000011609 */
[----:B------:R-:W-:Y:S01]  /*3cf0*/  SEL R0, R19, R0, !P0 ;  /* 0x0000000013007207 */ /* 0x000fe20004000000 */
[----:B------:R-:W-:Y:S01]  /*3d00*/  IMAD.HI.U32 R12, R11, R16, RZ ;  /* 0x000000100b0c7227 */ /* 0x000fe200078e00ff */
[----:B------:R-:W-:Y:S03]  /*3d10*/  SEL R9, R24, R9, !P4 ;  /* 0x0000000918097207 */ /* 0x000fe60006000000 */
[-C--:B------:R-:W-:Y:S01]  /*3d20*/  IMAD.HI.U32 R8, R0, R4.reuse, RZ ;  /* 0x0000000400087227 */ /* 0x080fe200078e00ff */
[----:B------:R-:W-:Y:S03]  /*3d30*/  SHF.R.U32.HI R12, RZ, R17, R12 ;  /* 0x00000011ff0c7219 */ /* 0x000fe6000001160c */
[----:B------:R-:W-:Y:S01]  /*3d40*/  IMAD.HI.U32 R2, R9, R4, RZ ;  /* 0x0000000409027227 */ /* 0x000fe200078e00ff */
[-C--:B------:R-:W-:Y:S02]  /*3d50*/  @P2 SHF.R.U32.HI R0, RZ, R5.reuse, R8 ;  /* 0x00000005ff002219 */ /* 0x080fe40000011608 */
[----:B------:R-:W-:Y:S02]  /*3d60*/  SHF.R.U32.HI R8, RZ, R18, R13 ;  /* 0x00000012ff087219 */ /* 0x000fe4000001160d */
[----:B------:R-:W-:Y:S01]  /*3d70*/  @P2 SHF.R.U32.HI R9, RZ, R5, R2 ;  /* 0x00000005ff092219 */ /* 0x000fe20000011602 */
[----:B------:R-:W-:Y:S01]  /*3d80*/  IMAD R0, R40, R0, RZ ;  /* 0x0000000028007224 */ /* 0x000fe200078e02ff */
[----:B------:R-:W-:Y:S02]  /*3d90*/  SEL R8, R10, R8, !P0 ;  /* 0x000000080a087207 */ /* 0x000fe40004000000 */
[----:B------:R-:W-:Y:S01]  /*3da0*/  SEL R2, R11, R12, !P4 ;  /* 0x0000000c0b027207 */ /* 0x000fe20006000000 */
[----:B------:R-:W-:Y:S01]  /*3db0*/  IMAD R12, R40, R9, RZ ;  /* 0x00000009280c7224 */ /* 0x000fe200078e02ff */
[C---:B------:R-:W-:Y:S01]  /*3dc0*/  ISETP.GE.AND P0, PT, R8.reuse, R0, PT ;  /* 0x000000000800720c */ /* 0x040fe20003f06270 */
[----:B------:R-:W-:Y:S03]  /*3dd0*/  IMAD.HI.U32 R0, R8, R4, RZ ;  /* 0x0000000408007227 */ /* 0x000fe600078e00ff */
[----:B------:R-:W-:Y:S02]  /*3de0*/  ISETP.GE.OR P0, PT, R2, R12, P0 ;  /* 0x0000000c0200720c */ /* 0x000fe40000706670 */
[-C--:B------:R-:W-:Y:S04]  /*3df0*/  SHF.R.U32.HI R0, RZ, R5.reuse, R0 ;  /* 0x00000005ff007219 */ /* 0x080fe80000011600 */
[----:B------:R-:W-:Y:S05]  /*3e00*/  SEL R13, R8, R0, !P2 ;  /* 0x00000000080d7207 */ /* 0x000fea0005000000 */
[----:B------:R-:W-:Y:S02]  /*3e10*/  IMAD.MOV R12, RZ, RZ, -R13 ;  /* 0x000000ffff0c7224 */ /* 0x000fe400078e0a0d */
[----:B------:R-:W-:Y:S04]  /*3e20*/  @!P0 IMAD.HI.U32 R0, R2, R4, RZ ;  /* 0x0000000402008227 */ /* 0x000fe800078e00ff */
[----:B------:R-:W-:Y:S01]  /*3e30*/  IMAD R12, R40, R12, R8 ;  /* 0x0000000c280c7224 */ /* 0x000fe200078e0208 */
[----:B------:R-:W-:Y:S04]  /*3e40*/  @!P0 SHF.R.U32.HI R0, RZ, R5, R0 ;  /* 0x00000005ff008219 */ /* 0x000fe80000011600 */
[----:B------:R-:W-:Y:S04]  /*3e50*/  @!P0 SEL R0, R2, R0, !P2 ;  /* 0x0000000002008207 */ /* 0x000fe80005000000 */
[----:B------:R-:W-:Y:S01]  /*3e60*/  @!P0 IADD3 R13, PT, PT, R13, -R0, RZ ;  /* 0x800000000d0d8210 */ /* 0x000fe20007ffe0ff */
[----:B------:R-:W-:Y:S01]  /*3e70*/  @!P0 IMAD R0, R9, R12, R0 ;  /* 0x0000000c09008224 */ /* 0x000fe200078e0200 */
[----:B------:R-:W-:Y:S01]  /*3e80*/  IADD3 R9, PT, PT, -R8, RZ, RZ ;  /* 0x000000ff08097210 */ /* 0x000fe20007ffe1ff */
[--C-:B------:R-:W-:Y:S02]  /*3e90*/  IMAD.MOV R12, RZ, RZ, -R2.reuse ;  /* 0x000000ffff0c7224 */ /* 0x100fe400078e0a02 */
[----:B------:R-:W-:Y:S02]  /*3ea0*/  @!P0 IMAD R8, R13, R40, R2 ;  /* 0x000000280d088224 */ /* 0x000fe400078e0202 */
[----:B------:R-:W-:Y:S02]  /*3eb0*/  @!P0 IMAD.MOV.U32 R2, RZ, RZ, R0 ;  /* 0x000000ffff028224 */ /* 0x000fe400078e0000 */
[----:B------:R-:W-:Y:S02]  /*3ec0*/  IMAD R11, R3, R12, R11 ;  /* 0x0000000c030b7224 */ /* 0x000fe400078e020b */
[----:B------:R-:W-:Y:S02]  /*3ed0*/  IMAD R10, R6, R9, R10 ;  /* 0x00000009060a7224 */ /* 0x000fe400078e020a */
[----:B------:R-:W-:Y:S02]  /*3ee0*/  IMAD R11, R2, R3, R11 ;  /* 0x00000003020b7224 */ /* 0x000fe400078e020b */
[----:B------:R-:W-:Y:S02]  /*3ef0*/  IMAD R10, R8, R6, R10 ;  /* 0x00000006080a7224 */ /* 0x000fe400078e020a */
.L_x_69:
[----:B------:R-:W-:Y:S05]  /*3f00*/  BRA.U UP1, `(.L_x_70) ;  /* 0x0000000101107547 */ /* 0x000fea000b800000 */
[----:B------:R-:W-:Y:S04]  /*3f10*/  MOV R2, UR6 ;  /* 0x0000000600027c02 */ /* 0x000fe80008000f00 */
[----:B------:R-:W-:Y:S04]  /*3f20*/  SHF.L.U32 R2, R2, 0x1f, RZ ;  /* 0x0000001f02027819 */ /* 0x000fe800000006ff */
[----:B------:R-:W2:Y:S02]  /*3f30*/  SYNCS.PHASECHK.TRANS64.TRYWAIT P0, [UR7+0x88], R2 ;  /* 0x00008802ff0075a7 */ /* 0x000ea40008001107 */
[----:B--2---:R-:W-:Y:S05]  /*3f40*/  @!P0 BRA `(.L_x_71) ;  /* 0x0000005400008947 */ /* 0x004fea0003800000 */
.L_x_70:
[----:B------:R-:W-:Y:S02]  /*3f50*/  R2UR UR35, R15 ;  /* 0x000000000f2372ca */ /* 0x000fe400000e0000 */
[----:B------:R-:W-:Y:S02]  /*3f60*/  R2UR UR34, R14 ;  /* 0x000000000e2272ca */ /* 0x000fe400000e0000 */
[----:B------:R-:W-:Y:S02]  /*3f70*/  ISETP.NE.U32.AND P2, PT, RZ, UR4, PT ;  /* 0x00000004ff007c0c */ /* 0x000fe4000bf45070 */
[----:B------:R-:W-:Y:S02]  /*3f80*/  SHF.L.U32 R14, R29, 0x1f, RZ ;  /* 0x0000001f1d0e7819 */ /* 0x000fe400000006ff */
[----:B------:R-:W-:Y:S05]  /*3f90*/  ISETP.NE.AND.EX P2, PT, RZ, UR5, PT, P2 ;  /* 0x00000005ff007c0c */ /* 0x000fea000bf45320 */
[----:B------:R-:W-:Y:S02]  /*3fa0*/  USHF.L.U32 UR35, UR35, 0x7, URZ ;  /* 0x0000000723237899 */ /* 0x000fe400080006ff */
[----:B------:R-:W-:Y:S01]  /*3fb0*/  USHF.L.U32 UR34, UR34, 0x7, URZ ;  /* 0x0000000722227899 */ /* 0x000fe200080006ff */
[----:B------:R-:W-:Y:S11]  /*3fc0*/  BRA.U !UP3, `(.L_x_72) ;  /* 0x000000010b347547 */ /* 0x000ff6000b800000 */
[----:B------:R-:W-:Y:S01]  /*3fd0*/  UPLOP3.LUT UP0, UPT, UPT, UPT, UP2, 0x80, 0x8 ;  /* 0x000000000008789c */ /* 0x000fe20003f0f020 */
[----:B--2---:R-:W-:Y:S02]  /*3fe0*/  HFMA2 R0, -RZ, RZ, 0, 5.9604644775390625e-08 ;  /* 0x00000001ff007431 */ /* 0x004fe400000001ff */
[----:B------:R-:W-:Y:S03]  /*3ff0*/  IMAD.MOV.U32 R88, RZ, RZ, 0x1 ;  /* 0x00000001ff587424 */ /* 0x000fe600078e00ff */
[----:B------:R-:W-:Y:S05]  /*4000*/  PLOP3.LUT P0, PT, PT, PT, UP0, 0x80, 0x8 ;  /* 0x000000000008781c */ /* 0x000fea0003f0f008 */
[----:B------:R-:W2:Y:S01]  /*4010*/  @UP0 LDCU.64 UR10, c[0x0][0x888] ;  /* 0x00011100ff0a07ac */ /* 0x000ea20008000a00 */
[----:B------:R-:W-:Y:S07]  /*4020*/  @UP0 UIMAD UR8, UR36, UR4, URZ ;  /* 0x00000004240802a4 */ /* 0x000fee000f8e02ff */
[----:B------:R-:W-:Y:S01]  /*4030*/  @!P0 PRMT R88, R0, 0x7610, R88 ;  /* 0x0000761000588816 */ /* 0x000fe20000000058 */
[----:B--2---:R-:W-:Y:S03]  /*4040*/  @UP0 UIMAD.WIDE UR10, UR8, 0x4, UR10 ;  /* 0x00000004080a08a5 */ /* 0x004fe6000f8e020a */
[----:B------:R-:W2:Y:S03]  /*4050*/  @!UP0 LDCU UR8, c[0x0][0x880] ;  /* 0x00011000ff0887ac */ /* 0x000ea60008000800 */
[----:B------:R-:W-:Y:S01]  /*4060*/  IMAD.U32 R8, RZ, RZ, UR10 ;  /* 0x0000000aff087e24 */ /* 0x000fe2000f8e00ff */
[----:B------:R-:W-:Y:S05]  /*4070*/  MOV R9, UR11 ;  /* 0x0000000b00097c02 */ /* 0x000fea0008000f00 */
[----:B-----5:R3:W5:Y:S02]  /*4080*/  @P0 LDG.E R49, desc[UR46][R8.64] ;  /* 0x0000002e08310981 */ /* 0x020764000c1e1900 */
[----:B--23--:R-:W-:Y:S07]  /*4090*/  @!P0 IMAD.U32 R49, RZ, RZ, UR8 ;  /* 0x00000008ff318e24 */ /* 0x00cfee000f8e00ff */
.L_x_72:
[----:B-----5:R-:W-:Y:S01]  /*40a0*/  @!P2 FSETP.EQ.AND P0, PT, R49, RZ, PT ;  /* 0x000000ff3100a20b */ /* 0x020fe20003f02000 */
[----:B------:R-:W-:Y:S01]  /*40b0*/  @!UPT UIADD3 URZ, UPT, UPT, URZ, URZ, URZ ;  /* 0x000000fffffff290 */ /* 0x000fe2000fffe0ff */
[----:B------:R-:W-:Y:S11]  /*40c0*/  @!P2 BRA `(.L_x_73) ;  /* 0x000000000014a947 */ /* 0x000ff60003800000 */
[----:B------:R-:W-:Y:S02]  /*40d0*/  LOP3.LUT P2, RZ, R88, 0xff, RZ, 0xc0, !PT ;  /* 0x000000ff58ff7812 */ /* 0x000fe4000784c0ff */
[----:B------:R-:W-:Y:S04]  /*40e0*/  PLOP3.LUT P0, PT, PT, PT, UP0, 0x80, 0x8 ;  /* 0x000000000008781c */ /* 0x000fe80003f0f008 */
[----:B------:R-:W-:Y:S07]  /*40f0*/  PLOP3.LUT P0, PT, P0, PT, PT, 0x8, 0x80 ;  /* 0x000000000080781c */ /* 0x000fee000070e170 */
[----:B------:R-:W-:Y:S11]  /*4100*/  @P2 FSETP.EQ.AND P0, PT, R49, RZ, PT ;  /* 0x000000ff3100220b */ /* 0x000ff60003f02000 */
[----:B------:R-:W-:Y:S02]  /*4110*/  @!UPT UIADD3 URZ, UPT, UPT, URZ, URZ, URZ ;  /* 0x000000fffffff290 */ /* 0x000fe4000fffe0ff */
.L_x_73:
[----:B------:R-:W3:Y:S01]  /*4120*/  SYNCS.PHASECHK.TRANS64.TRYWAIT P2, [UR7+0x60], R14 ;  /* 0x0000600eff0075a7 */ /* 0x000ee20008041107 */
[----:B------:R-:W-:Y:S04]  /*4130*/  ELECT P4, URZ, PT ;  /* 0x0000000000ff782f */ /* 0x000fe80003880000 */
[----:B------:R-:W-:Y:S11]  /*4140*/  PLOP3.LUT P4, PT, P0, P4, PT, 0xf2, 0x2f ;  /* 0x00000000002f781c */ /* 0x000ff60000789e72 */
[----:B------:R-:W-:Y:S02]  /*4150*/  @!UPT UIADD3 URZ, UPT, UPT, URZ, URZ, URZ ;  /* 0x000000fffffff290 */ /* 0x000fe4000fffe0ff */
[----:B-1----:R-:W-:Y:S05]  /*4160*/  @!P4 IADD3 R8, P0, PT, R30, 0x580, RZ ;  /* 0x000005801e08c810 */ /* 0x002fea0007f1e0ff */
[----:B--2---:R-:W-:Y:S01]  /*4170*/  @!P4 IMAD.X R2, RZ, RZ, R31, P0 ;  /* 0x000000ffff02c224 */ /* 0x004fe200000e061f */
[----:B---3--:R-:W-:Y:S07]  /*4180*/  @!P2 BRA `(.L_x_74) ;  /* 0x000000500088a947 */ /* 0x008fee0003800000 */
.L_x_161:
[----:B------:R-:W-:Y:S01]  /*4190*/  @!P4 R2UR UR8, R2 ;  /* 0x000000000208c2ca */ /* 0x000fe200000e0000 */
[----:B------:R-:W-:Y:S01]  /*41a0*/  VOTEU.ALL UP1, P4 ;  /* 0x0000000000ff7886 */ /* 0x000fe20002020000 */
[----:B------:R-:W-:Y:S01]  /*41b0*/  @!P4 R2UR UR9, R8 ;  /* 0x000000000809c2ca */ /* 0x000fe200000e0000 */
[----:B-1----:R-:W-:Y:S01]  /*41c0*/  @!P4 IMAD.MOV.U32 R0, RZ, RZ, 0x2000 ;  /* 0x00002000ff00c424 */ /* 0x002fe200078e00ff */
[----:B------:R-:W-:Y:S01]  /*41d0*/  UMOV UR10, 0x0 ;  /* 0x00000000000a7882 */ /* 0x000fe20000000000 */
[----:B------:R-:W-:Y:S01]  /*41e0*/  UMOV UR11, 0x10000000 ;  /* 0x10000000000b7882 */ /* 0x000fe20000000000 */
[----:B------:R-:W-:Y:S01]  /*41f0*/  @!UP1 UIADD3 UR32, UPT, UPT, UR7, 0x200, URZ ;  /* 0x0000020007209890 */ /* 0x000fe2000fffe0ff */
[----:B------:R-:W-:Y:S06]  /*4200*/  VOTEU.ALL UP1, P4 ;  /* 0x0000000000ff7886 */ /* 0x000fec0002020000 */
[----:B------:R-:W-:Y:S01]  /*4210*/  IMAD.U32 R9, RZ, RZ, UR8 ;  /* 0x00000008ff097e24 */ /* 0x000fe2000f8e00ff */
[----:B------:R-:W-:Y:S01]  /*4220*/  UPRMT UR8, UR37, 0x654, UR33 ;  /* 0x0000065425087896 */ /* 0x000fe20008000021 */
[----:B------:R-:W-:Y:S03]  /*4230*/  IMAD.U32 R8, RZ, RZ, UR9 ;  /* 0x00000009ff087e24 */ /* 0x000fe6000f8e00ff */
[----:B------:R-:W-:Y:S02]  /*4240*/  @!P4 R2UR UR15, R9 ;  /* 0x00000000090fc2ca */ /* 0x000fe400000e0000 */
[----:B------:R-:W-:Y:S02]  /*4250*/  @!P4 R2UR UR14, R8 ;  /* 0x00000000080ec2ca */ /* 0x000fe400000e0000 */
[----:B------:R-:W-:Y:S05]  /*4260*/  @!P4 IADD3 R8, P0, PT, R30, 0x580, RZ ;  /* 0x000005801e08c810 */ /* 0x000fea0007f1e0ff */
[----:B------:R-:W-:Y:S06]  /*4270*/  @!P4 IMAD.X R2, RZ, RZ, R31, P0 ;  /* 0x000000ffff02c224 */ /* 0x000fec00000e061f */
[----:B------:R1:W-:Y:S01]  /*4280*/  @!UP1 UTMALDG.3D [UR32], [UR14], desc[UR10] ;  /* 0x00000a200e0095b4 */ /* 0x0003e20008011000 */
[----:B------:R1:W-:Y:S01]  /*4290*/  @!P4 SYNCS.ARRIVE.TRANS64.RED.A0TR RZ, [UR7+0x40], R0 ;  /* 0x00004000ffffc9a7 */ /* 0x0003e20008300407 */
[----:B------:R-:W-:Y:S01]  /*42a0*/  SYNCS.ARRIVE.TRANS64.RED.A1T0 RZ, [UR8], RZ ;  /* 0x000000ffffff79a7 */ /* 0x000fe20008100408 */
[----:B------:R-:W2:Y:S02]  /*42b0*/  SYNCS.PHASECHK.TRANS64.TRYWAIT P2, [UR7+0x68], R14 ;  /* 0x0000680eff0075a7 */ /* 0x000ea40008041107 */
[----:B-12---:R-:W-:Y:S05]  /*42c0*/  @!P2 BRA `(.L_x_75) ;  /* 0x000000500050a947 */ /* 0x006fea0003800000 */
.L_x_163:
[----:B------:R-:W-:Y:S01]  /*42d0*/  @!P4 R2UR UR8, R2 ;  /* 0x000000000208c2ca */ /* 0x000fe200000e0000 */
[----:B------:R-:W-:Y:S01]  /*42e0*/  VOTEU.ALL UP1, P4 ;  /* 0x0000000000ff7886 */ /* 0x000fe20002020000 */
[----:B------:R-:W-:Y:S01]  /*42f0*/  @!P4 R2UR UR9, R8 ;  /* 0x000000000809c2ca */ /* 0x000fe200000e0000 */
[----:B-1----:R-:W-:Y:S01]  /*4300*/  @!P4 IMAD.MOV.U32 R0, RZ, RZ, 0x2000 ;  /* 0x00002000ff00c424 */ /* 0x002fe200078e00ff */
[----:B------:R-:W-:Y:S01]  /*4310*/  UMOV UR10, 0x0 ;  /* 0x00000000000a7882 */ /* 0x000fe20000000000 */
[----:B------:R-:W-:Y:S01]  /*4320*/  UMOV UR11, 0x10000000 ;  /* 0x10000000000b7882 */ /* 0x000fe20000000000 */
[----:B------:R-:W-:Y:S02]  /*4330*/  @!UP1 UIADD3 UR26, UPT, UPT, UR34, 0x20, URZ ;  /* 0x00000020221a9890 */ /* 0x000fe4000fffe0ff */
[----:B------:R-:W-:Y:S01]  /*4340*/  @!UP1 UIADD3 UR24, UPT, UPT, UR7, 0x2200, URZ ;  /* 0x0000220007189890 */ /* 0x000fe2000fffe0ff */
[----:B------:R-:W-:Y:S01]  /*4350*/  VOTEU.ALL UP1, P4 ;  /* 0x0000000000ff7886 */ /* 0x000fe20002020000 */
[----:B------:R-:W-:Y:S01]  /*4360*/  UMOV UR27, UR35 ;  /* 0x00000023001b7c82 */ /* 0x000fe20008000000 */
[----:B------:R-:W-:Y:S02]  /*4370*/  UMOV UR28, UR36 ;  /* 0x00000024001c7c82 */ /* 0x000fe40008000000 */
        /* <DEDUP_REMOVED lines=12> */
.L_x_165:
[----:B------:R-:W2:Y:S01]  /*4440*/  LDC.64 R12, c[0x0][0xb18] ;  /* 0x0002c600ff0c7b82 */ /* 0x000ea20000000a00 */
[----:B------:R-:W-:Y:S01]  /*4450*/  @!P4 R2UR UR8, R2 ;  /* 0x000000000208c2ca */ /* 0x000fe200000e0000 */
[----:B------:R-:W-:Y:S01]  /*4460*/  VOTEU.ALL UP1, P4 ;  /* 0x0000000000ff7886 */ /* 0x000fe20002020000 */
[----:B------:R-:W-:Y:S01]  /*4470*/  @!P4 R2UR UR9, R8 ;  /* 0x000000000809c2ca */ /* 0x000fe200000e0000 */
[----:B-1----:R-:W-:Y:S01]  /*4480*/  @!P4 IMAD.MOV.U32 R0, RZ, RZ, 0x2000 ;  /* 0x00002000ff00c424 */ /* 0x002fe200078e00ff */
[----:B------:R-:W-:Y:S03]  /*4490*/  UMOV UR10, 0x0 ;  /* 0x00000000000a7882 */ /* 0x000fe60000000000 */
[----:B------:R-:W1:Y:S01]  /*44a0*/  @!P1 LDC R2, c[0x0][0xb0c] ;  /* 0x0002c300ff029b82 */ /* 0x000e620000000800 */
[----:B------:R-:W-:Y:S01]  /*44b0*/  @!UP1 UIADD3 UR18, UPT, UPT, UR34, 0x40, URZ ;  /* 0x0000004022129890 */ /* 0x000fe2000fffe0ff */
[----:B------:R-:W-:Y:S01]  /*44c0*/  @P3 SHF.R.U32.HI R26, RZ, 0x10, R21 ;  /* 0x00000010ff1a3819 */ /* 0x000fe20000011615 */
[----:B------:R-:W-:Y:S01]  /*44d0*/  @!UP1 UIADD3 UR16, UPT, UPT, UR7, 0x4200, URZ ;  /* 0x0000420007109890 */ /* 0x000fe2000fffe0ff */
[----:B------:R-:W-:Y:S01]  /*44e0*/  VIADD R28, R28, 0x1 ;  /* 0x000000011c1c7836 */ /* 0x000fe20000000000 */
[----:B------:R-:W-:Y:S01]  /*44f0*/  VOTEU.ALL UP1, P4 ;  /* 0x0000000000ff7886 */ /* 0x000fe20002020000 */
[----:B------:R-:W-:Y:S01]  /*4500*/  UMOV UR11, 0x10000000 ;  /* 0x10000000000b7882 */ /* 0x000fe20000000000 */
[----:B------:R-:W-:Y:S01]  /*4510*/  UMOV UR19, UR35 ;  /* 0x0000002300137c82 */ /* 0x000fe20008000000 */
[----:B------:R-:W-:Y:S01]  /*4520*/  IMAD.U32 R9, RZ, RZ, UR8 ;  /* 0x00000008ff097e24 */ /* 0x000fe2000f8e00ff */
[----:B------:R-:W-:Y:S01]  /*4530*/  UMOV UR20, UR36 ;  /* 0x0000002400147c82 */ /* 0x000fe20008000000 */
[----:B------:R-:W-:Y:S01]  /*4540*/  IMAD.U32 R8, RZ, RZ, UR9 ;  /* 0x00000009ff087e24 */ /* 0x000fe2000f8e00ff */
[----:B------:R-:W-:Y:S02]  /*4550*/  UPRMT UR8, UR37, 0x654, UR17 ;  /* 0x0000065425087896 */ /* 0x000fe40008000011 */
[----:B------:R-:W-:Y:S02]  /*4560*/  @!P4 R2UR UR15, R9 ;  /* 0x00000000090fc2ca */ /* 0x000fe400000e0000 */
[----:B------:R-:W-:Y:S02]  /*4570*/  @!P4 R2UR UR14, R8 ;  /* 0x00000000080ec2ca */ /* 0x000fe400000e0000 */
[----:B------:R-:W3:Y:S11]  /*4580*/  LDC.64 R8, c[0x0][0xb10] ;  /* 0x0002c400ff087b82 */ /* 0x000ef60000000a00 */
[----:B------:R1:W-:Y:S01]  /*4590*/  @!UP1 UTMALDG.3D [UR16], [UR14], desc[UR10] ;  /* 0x00000a100e0095b4 */ /* 0x0003e20008011000 */
[----:B------:R5:W-:Y:S01]  /*45a0*/  @!P4 SYNCS.ARRIVE.TRANS64.RED.A0TR RZ, [UR7+0x50], R0 ;  /* 0x00005000ffffc9a7 */ /* 0x000be20008300407 */
[C---:B---3--:R-:W-:Y:S01]  /*45b0*/  @!P1 IMAD.HI.U32 R8, R11.reuse, R8, RZ ;  /* 0x000000080b089227 */ /* 0x048fe200078e00ff */
[----:B--2---:R-:W-:Y:S02]  /*45c0*/  @!P1 ISETP.NE.AND P0, PT, R12, 0x1, PT ;  /* 0x000000010c00980c */ /* 0x004fe40003f05270 */
[----:B-1----:R-:W-:Y:S01]  /*45d0*/  @!P1 ISETP.NE.AND P2, PT, R2, 0x1, PT ;  /* 0x000000010200980c */ /* 0x002fe20003f45270 */
[----:B------:R-:W-:Y:S01]  /*45e0*/  SYNCS.ARRIVE.TRANS64.RED.A1T0 RZ, [UR8], RZ ;  /* 0x000000ffffff79a7 */ /* 0x000fe20008100408 */
[C---:B------:R-:W-:Y:S01]  /*45f0*/  @!P1 IMAD.HI.U32 R13, R10.reuse, R13, RZ ;  /* 0x0000000d0a0d9227 */ /* 0x040fe200078e00ff */
[----:B------:R-:W-:Y:S04]  /*4600*/  @!P1 SHF.R.U32.HI R8, RZ, R9, R8 ;  /* 0x00000009ff089219 */ /* 0x000fe80000011608 */
[----:B------:R-:W-:Y:S01]  /*4610*/  @!P1 SEL R8, R11, R8, !P2 ;  /* 0x000000080b089207 */ /* 0x000fe20005000000 */
[----:B------:R-:W1:Y:S01]  /*4620*/  SYNCS.PHASECHK.TRANS64.TRYWAIT P5, [UR7+0x78], R14 ;  /* 0x0000780eff0075a7 */ /* 0x000e6200080a1107 */
[----:B-----5:R-:W2:Y:S02]  /*4630*/  @!P1 LDC R0, c[0x0][0xb20] ;  /* 0x0002c800ff009b82 */ /* 0x020ea40000000800 */
[----:B--2---:R-:W-:Y:S04]  /*4640*/  @!P1 SHF.R.U32.HI R0, RZ, R0, R13 ;  /* 0x00000000ff009219 */ /* 0x004fe8000001160d */
[----:B------:R-:W-:Y:S05]  /*4650*/  @!P1 SEL R9, R10, R0, !P0 ;  /* 0x000000000a099207 */ /* 0x000fea0004000000 */
[----:B------:R-:W-:Y:S02]  /*4660*/  @!P1 IMAD.IADD R0, R9, 0x1, -R8 ;  /* 0x0000000109009824 */ /* 0x000fe400078e0a08 */
[----:B------:R-:W-:Y:S02]  /*4670*/  @!P1 IMAD.IADD R8, R8, 0x1, -R9 ;  /* 0x0000000108089824 */ /* 0x000fe400078e0a09 */
[----:B------:R-:W-:Y:S02]  /*4680*/  @!P1 IMAD R11, R0, R2, R11 ;  /* 0x00000002000b9224 */ /* 0x000fe400078e020b */
[----:B------:R-:W-:Y:S01]  /*4690*/  @!P1 IMAD R10, R8, R12, R10 ;  /* 0x0000000c080a9224 */ /* 0x000fe200078e020a */
[----:B-1----:R-:W-:Y:S06]  /*46a0*/  @!P5 BRA `(.L_x_77) ;  /* 0x0000004c0088d947 */ /* 0x002fec0003800000 */
.L_x_167:
[----:B------:R-:W-:Y:S01]  /*46b0*/  @!P4 IADD3 R2, P0, PT, R30, 0x580, RZ ;  /* 0x000005801e02c810 */ /* 0x000fe20007f1e0ff */
[----:B------:R-:W-:Y:S01]  /*46c0*/  VOTEU.ALL UP1, P4 ;  /* 0x0000000000ff7886 */ /* 0x000fe20002020000 */
[----:B------:R-:W-:Y:S01]  /*46d0*/  UMOV UR18, 0x0 ;  /* 0x0000000000127882 */ /* 0x000fe20000000000 */
[----:B------:R-:W-:Y:S01]  /*46e0*/  UMOV UR19, 0x10000000 ;  /* 0x1000000000137882 */ /* 0x000fe20000000000 */
[----:B------:R-:W-:Y:S01]  /*46f0*/  @!P4 R2UR UR9, R2 ;  /* 0x000000000209c2ca */ /* 0x000fe200000e0000 */
[----:B-1----:R-:W-:Y:S01]  /*4700*/  @!P4 IMAD.X R0, RZ, RZ, R31, P0 ;  /* 0x000000ffff00c224 */ /* 0x002fe200000e061f */
[----:B------:R-:W-:Y:S01]  /*4710*/  @!UP1 UIADD3 UR10, UPT, UPT, UR34, 0x60, URZ ;  /* 0x00000060220a9890 */ /* 0x000fe2000fffe0ff */
[----:B------:R-:W-:Y:S01]  /*4720*/  ISETP.NE.AND P0, PT, R28, 0x2, PT ;  /* 0x000000021c00780c */ /* 0x000fe20003f05270 */
[----:B------:R-:W-:Y:S01]  /*4730*/  UMOV UR11, UR35 ;  /* 0x00000023000b7c82 */ /* 0x000fe20008000000 */
[----:B------:R-:W-:Y:S01]  /*4740*/  UMOV UR12, UR36 ;  /* 0x00000024000c7c82 */ /* 0x000fe20008000000 */
[----:B------:R-:W-:Y:S01]  /*4750*/  @!P4 R2UR UR8, R0 ;  /* 0x000000000008c2ca */ /* 0x000fe200000e0000 */
[----:B------:R-:W-:Y:S01]  /*4760*/  IMAD.IADD R14, R10, 0x1, R86 ;  /* 0x000000010a0e7824 */ /* 0x000fe200078e0256 */
[----:B------:R-:W-:Y:S01]  /*4770*/  @P3 R2UR UR36, R26 ;  /* 0x000000001a2432ca */ /* 0x000fe200000e0000 */
[----:B------:R-:W-:Y:S01]  /*4780*/  IMAD.IADD R15, R11, 0x1, R87 ;  /* 0x000000010b0f7824 */ /* 0x000fe200078e0257 */
[----:B------:R-:W-:Y:S02]  /*4790*/  SEL R0, RZ, 0x1, P0 ;  /* 0x00000001ff007807 */ /* 0x000fe40000000000 */
[----:B------:R-:W-:Y:S01]  /*47a0*/  LOP3.LUT R29, R29, 0x1, RZ, 0x3c, !PT ;  /* 0x000000011d1d7812 */ /* 0x000fe200078e3cff */
[----:B------:R-:W-:Y:S01]  /*47b0*/  IMAD.U32 R8, RZ, RZ, UR9 ;  /* 0x00000009ff087e24 */ /* 0x000fe2000f8e00ff */
[----:B------:R-:W-:Y:S01]  /*47c0*/  @!UP1 UIADD3 UR9, UPT, UPT, UR7, 0x58, URZ ;  /* 0x0000005807099890 */ /* 0x000fe2000fffe0ff */
[----:B------:R-:W-:Y:S02]  /*47d0*/  LOP3.LUT R27, R27, R0, RZ, 0x3c, !PT ;  /* 0x000000001b1b7212 */ /* 0x000fe400078e3cff */
[----:B------:R-:W-:Y:S02]  /*47e0*/  SEL R28, R28, RZ, P0 ;  /* 0x000000ff1c1c7207 */ /* 0x000fe40000000000 */
[----:B------:R-:W-:Y:S01]  /*47f0*/  IMAD.U32 R9, RZ, RZ, UR8 ;  /* 0x00000008ff097e24 */ /* 0x000fe2000f8e00ff */
[----:B------:R-:W-:Y:S01]  /*4800*/  @!P4 R2UR UR14, R8 ;  /* 0x00000000080ec2ca */ /* 0x000fe200000e0000 */
[----:B------:R-:W-:Y:S01]  /*4810*/  @!UP1 UIADD3 UR8, UPT, UPT, UR7, 0x6200, URZ ;  /* 0x0000620007089890 */ /* 0x000fe2000fffe0ff */
[----:B------:R-:W-:Y:S02]  /*4820*/  VOTEU.ALL UP1, P4 ;  /* 0x0000000000ff7886 */ /* 0x000fe40002020000 */
[----:B------:R-:W-:Y:S11]  /*4830*/  @!P4 R2UR UR15, R9 ;  /* 0x00000000090fc2ca */ /* 0x000ff600000e0000 */
[----:B------:R-:W-:Y:S02]  /*4840*/  @!UPT UIADD3 URZ, UPT, UPT, URZ, URZ, URZ ;  /* 0x000000fffffff290 */ /* 0x000fe4000fffe0ff */
[----:B------:R2:W-:Y:S01]  /*4850*/  @!UP1 UTMALDG.3D [UR8], [UR14], desc[UR18] ;  /* 0x000012080e0095b4 */ /* 0x0005e20008011000 */
[----:B------:R2:W-:Y:S01]  /*4860*/  @!P4 SYNCS.ARRIVE.TRANS64.RED.A0TR RZ, [UR7+0x58], R25 ;  /* 0x00005819ffffc9a7 */ /* 0x0005e20008300407 */
[----:B------:R-:W-:Y:S01]  /*4870*/  UPLOP3.LUT UP1, UPT, UPT, UPT, UPT, 0x80, 0x8 ;  /* 0x000000000008789c */ /* 0x000fe20003f2f070 */
[----:B------:R-:W-:Y:S01]  /*4880*/  SYNCS.ARRIVE.TRANS64.RED.A1T0 RZ, [UR13], RZ ;  /* 0x000000ffffff79a7 */ /* 0x000fe2000810040d */
[----:B------:R-:W-:Y:S09]  /*4890*/  @P3 BRA `(.L_x_78) ;  /* 0xfffffff000a03947 */ /* 0x000ff2000383ffff */
[----:B------:R-:W-:-:S04]  /*48a0*/  SHF.L.U32 R2, R29, 0x1f, RZ ;  /* 0x0000001f1d027819 */ /* 0x000fc800000006ff */
[----:B------:R-:W1:Y:S02]  /*48b0*/  SYNCS.PHASECHK.TRANS64.TRYWAIT P0, [UR7+0x60], R2 ;  /* 0x00006002ff0075a7 */ /* 0x000e640008001107 */
[----:B-1----:R-:W-:Y:S05]  /*48c0*/  @!P0 BRA `(.L_x_79) ;  /* 0x0000004c00188947 */ /* 0x002fea0003800000 */
.L_x_169:
[----:B------:R-:W3:Y:S02]  /*48d0*/  SYNCS.PHASECHK.TRANS64.TRYWAIT P0, [UR7+0x68], R2 ;  /* 0x00006802ff0075a7 */ /* 0x000ee40008001107 */
[----:B---3--:R-:W-:Y:S05]  /*48e0*/  @!P0 BRA `(.L_x_80) ;  /* 0x0000004c00288947 */ /* 0x008fea0003800000 */
.L_x_171:
[----:B------:R-:W3:Y:S02]  /*48f0*/  SYNCS.PHASECHK.TRANS64.TRYWAIT P0, [UR7+0x70], R2 ;  /* 0x00007002ff0075a7 */ /* 0x000ee40008001107 */
[----:B---3--:R-:W-:Y:S05]  /*4900*/  @!P0 BRA `(.L_x_81) ;  /* 0x0000004c00388947 */ /* 0x008fea0003800000 */
.L_x_173:
[----:B-1----:R-:W-:-:S07]  /*4910*/  MOV R0, UR7 ;  /* 0x0000000700007c02 */ /* 0x002fce0008000f00 */
.L_x_82:
[----:B-1----:R-:W-:-:S04]  /*4920*/  SHF.L.U32 R2, R29, 0x1f, RZ ;  /* 0x0000001f1d027819 */ /* 0x002fc800000006ff */
[----:B------:R1:W3:Y:S03]  /*4930*/  SYNCS.PHASECHK.TRANS64.TRYWAIT P0, [R0+URZ+0x78], R2 ;  /* 0x00007802000075a7 */ /* 0x0002e600080011ff */
[----:B---3--:R-:W-:Y:S05]  /*4940*/  @!P0 NANOSLEEP.SYNCS 0x989680 ;  /* 0x009896800000895d */ /* 0x008fea0003900000 */
[----:B------:R-:W3:Y:S02]  /*4950*/  @!P0 SYNCS.PHASECHK.TRANS64 P0, [R0+URZ+0x78], R2 ;  /* 0x00007802000085a7 */ /* 0x000ee400080010ff */
[----:B--23--:R-:W-:Y:S05]  /*4960*/  @P0 EXIT ;  /* 0x000000000000094d */ /* 0x00cfea0003800000 */
[----:B------:R-:W-:Y:S05]  /*4970*/  BRA `(.L_x_82) ;  /* 0xfffffffc00e87947 */ /* 0x000fea000383ffff */
.L_x_67:
[----:B------:R-:W-:-:S06]  /*4980*/  UISETP.GE.AND UP1, UPT, UR8, 0x4, UPT ;  /* 0x000000040800788c */ /* 0x000fcc000bf26270 */
[----:B------:R-:W-:-:S13]  /*4990*/  PLOP3.LUT P0, PT, PT, PT, UP1, 0x80, 0x8 ;  /* 0x000000000008781c */ /* 0x000fda0003f0f018 */
[----:B------:R-:W-:Y:S05]  /*49a0*/  @!P0 EXIT ;  /* 0x000000000000894d */ /* 0x000fea0003800000 */
[----:B------:R-:W-:Y:S01]  /*49b0*/  BAR.SYNC.DEFER_BLOCKING 0x6, 0xa0 ;  /* 0x0182800000007b1d */ /* 0x000fe20000010000 */
[C---:B------:R-:W-:Y:S01]  /*49c0*/  IMAD.SHL.U32 R2, R101.reuse, 0x20, RZ ;  /* 0x0000002065027824 */ /* 0x040fe200078e00ff */
[C---:B------:R-:W-:Y:S01]  /*49d0*/  SHF.L.U32 R46, R101.reuse, 0x10, RZ ;  /* 0x00000010652e7819 */ /* 0x040fe200000006ff */
[C---:B------:R-:W-:Y:S01]  /*49e0*/  IMAD.SHL.U32 R100, R101.reuse, 0x4, RZ ;  /* 0x0000000465647824 */ /* 0x040fe200078e00ff */
[C---:B------:R-:W-:Y:S01]  /*49f0*/  LOP3.LUT R102, R101.reuse, 0x60, RZ, 0xc0, !PT ;  /* 0x0000006065667812 */ /* 0x040fe200078ec0ff */
[----:B------:R-:W-:Y:S01]  /*4a00*/  HFMA2 R97, -RZ, RZ, 0, 5.9604644775390625e-08 ;  /* 0x00000001ff617431 */ /* 0x000fe200000001ff */
[----:B------:R-:W-:Y:S02]  /*4a10*/  UMOV UR48, 0x400 ;  /* 0x0000040000307882 */ /* 0x000fe40000000000 */
[----:B------:R-:W1:Y:S01]  /*4a20*/  LDC R91, c[0x0][0x370] ;  /* 0x0000dc00ff5b7b82 */ /* 0x000e620000000800 */
[----:B------:R-:W-:Y:S01]  /*4a30*/  ULEA UR48, UR37, UR48, 0x18 ;  /* 0x0000003025307291 */ /* 0x000fe2000f8ec0ff */
[----:B------:R-:W-:Y:S01]  /*4a40*/  LOP3.LUT R3, R2, 0xc0, RZ, 0xc0, !PT ;  /* 0x000000c002037812 */ /* 0x000fe200078ec0ff */
[----:B------:R-:W-:Y:S01]  /*4a50*/  HFMA2 R95, -RZ, RZ, 0, 0 ;  /* 0x00000000ff5f7431 */ /* 0x000fe200000001ff */
[----:B------:R-:W-:Y:S01]  /*4a60*/  LOP3.LUT R99, R101, 0x2, RZ, 0xc0, !PT ;  /* 0x0000000265637812 */ /* 0x000fe200078ec0ff */
[----:B------:R-:W-:Y:S01]  /*4a70*/  UIADD3 UR4, UPT, UPT, UR48, 0x200, URZ ;  /* 0x0000020030047890 */ /* 0x000fe2000fffe0ff */
[----:B------:R-:W-:Y:S01]  /*4a80*/  LOP3.LUT R100, R3, 0x18, R100, 0xf8, !PT ;  /* 0x0000001803647812 */ /* 0x000fe200078ef864 */
[----:B------:R-:W-:Y:S01]  /*4a90*/  IMAD.MOV.U32 R45, RZ, RZ, RZ ;  /* 0x000000ffff2d7224 */ /* 0x000fe200078e00ff */
[----:B------:R-:W2:Y:S01]  /*4aa0*/  LDC R42, c[0x0][0xb0c] ;  /* 0x0002c300ff2a7b82 */ /* 0x000ea20000000800 */
[----:B------:R-:W-:Y:S01]  /*4ab0*/  LOP3.LUT R46, R46, 0x600000, RZ, 0xc0, !PT ;  /* 0x006000002e2e7812 */ /* 0x000fe200078ec0ff */
[----:B------:R-:W-:Y:S01]  /*4ac0*/  IMAD.MOV.U32 R105, RZ, RZ, RZ ;  /* 0x000000ffff697224 */ /* 0x000fe200078e00ff */
[----:B------:R-:W-:Y:S01]  /*4ad0*/  LOP3.LUT R100, R100, 0xf20, R2, 0xf8, !PT ;  /* 0x00000f2064647812 */ /* 0x000fe200078ef802 */
[----:B------:R-:W-:Y:S01]  /*4ae0*/  IMAD.U32 R93, RZ, RZ, UR4 ;  /* 0x00000004ff5d7e24 */ /* 0x000fe2000f8e00ff */
[----:B------:R-:W-:Y:S01]  /*4af0*/  LOP3.LUT R101, R101, 0x4, RZ, 0xc0, !PT ;  /* 0x0000000465657812 */ /* 0x000fe200078ec0ff */
[----:B------:R-:W4:Y:S01]  /*4b00*/  LDCU.64 UR52, c[0x0][0x348] ;  /* 0x00006900ff3477ac */ /* 0x000f220008000a00 */
[----:B------:R-:W-:Y:S01]  /*4b10*/  MOV R96, RZ ;  /* 0x000000ff00607202 */ /* 0x000fe20000000f00 */
[----:B------:R-:W1:Y:S01]  /*4b20*/  LDC R89, c[0x0][0xb20] ;  /* 0x0002c800ff597b82 */ /* 0x000e620000000800 */
[----:B------:R-:W3:Y:S01]  /*4b30*/  LDS R0, [UR48+0x140] ;  /* 0x00014030ff007984 */ /* 0x000ee20008000800 */
[----:B------:R-:W-:Y:S01]  /*4b40*/  IMAD R100, R100, 0x2, R93 ;  /* 0x0000000264647824 */ /* 0x000fe200078e025d */
[----:B------:R-:W1:Y:S03]  /*4b50*/  LDCU.64 UR38, c[0x0][0x888] ;  /* 0x00011100ff2677ac */ /* 0x000e660008000a00 */
[--C-:B------:R-:W-:Y:S01]  /*4b60*/  IMAD R99, R99, -0x10, R100.reuse ;  /* 0xfffffff063637824 */ /* 0x100fe200078e0264 */
[----:B------:R-:W1:Y:S01]  /*4b70*/  LDCU.64 UR44, c[0x0][0x890] ;  /* 0x00011200ff2c77ac */ /* 0x000e620008000a00 */
[----:B------:R-:W1:Y:S01]  /*4b80*/  LDC R41, c[0x0][0xb30] ;  /* 0x0002cc00ff297b82 */ /* 0x000e620000000800 */
[----:B------:R-:W-:Y:S01]  /*4b90*/  IMAD R98, R101, -0x10, R100 ;  /* 0xfffffff065627824 */ /* 0x000fe200078e0264 */
[----:B------:R-:W-:Y:S01]  /*4ba0*/  UMOV UR49, URZ ;  /* 0x000000ff00317c82 */ /* 0x000fe20008000000 */
[----:B------:R-:W-:-:S05]  /*4bb0*/  UMOV UR51, URZ ;  /* 0x000000ff00337c82 */ /* 0x000fca0008000000 */
[----:B------:R-:W1:Y:S08]  /*4bc0*/  LDC.64 R84, c[0x0][0xb10] ;  /* 0x0002c400ff547b82 */ /* 0x000e700000000a00 */
[----:B------:R-:W1:Y:S08]  /*4bd0*/  LDC.64 R38, c[0x0][0xb18] ;  /* 0x0002c600ff267b82 */ /* 0x000e700000000a00 */
[----:B------:R-:W1:Y:S08]  /*4be0*/  LDC.64 R36, c[0x0][0xb28] ;  /* 0x0002ca00ff247b82 */ /* 0x000e700000000a00 */
[----:B------:R-:W1:Y:S01]  /*4bf0*/  LDC.64 R82, c[0x0][0x8b0] ;  /* 0x00022c00ff527b82 */ /* 0x000e620000000a00 */
[----:B---3--:R-:W-:-:S07]  /*4c00*/  IMAD.IADD R46, R0, 0x1, R46 ;  /* 0x00000001002e7824 */ /* 0x008fce00078e022e */
[----:B------:R-:W3:Y:S08]  /*4c10*/  LDC.64 R80, c[0x0][0x8a8] ;  /* 0x00022a00ff507b82 */ /* 0x000ef00000000a00 */
[----:B--2-4-:R-:W1:Y:S02]  /*4c20*/  LDC R90, c[0x0][0x374] ;  /* 0x0000dd00ff5a7b82 */ /* 0x014e640000000800 */
.L_x_126:
[----:B------:R-:W-:Y:S02]  /*4c30*/  LEA R0, R105, UR48, 0x3 ;  /* 0x0000003069007c11 */ /* 0x000fe4000f8e18ff */
[----:B------:R-:W-:Y:S02]  /*4c40*/  SHF.L.U32 R2, R95, 0x1f, RZ ;  /* 0x0000001f5f027819 */ /* 0x000fe400000006ff */
[----:B-1----:R-:W-:Y:S02]  /*4c50*/  LEA R16, R105, UR48, 0x4 ;  /* 0x0000003069107c11 */ /* 0x002fe4000f8e20ff */
[----:B------:R-:W2:Y:S02]  /*4c60*/  SYNCS.PHASECHK.TRANS64.TRYWAIT P0, [R0+URZ+0x90], R2 ;  /* 0x00009002000075a7 */ /* 0x000ea400080011ff */
[----:B--23--:R-:W-:Y:S05]  /*4c70*/  @!P0 BRA `(.L_x_83) ;  /* 0x0000004800748947 */ /* 0x00cfea0003800000 */
.L_x_174:
[----:B------:R-:W4:Y:S01]  /*4c80*/  LDC.64 R10, c[0x0][0xb10] ;  /* 0x0002c400ff0a7b82 */ /* 0x000f220000000a00 */
[----:B------:R-:W3:Y:S01]  /*4c90*/  LDS.128 R16, [R16+0x120] ;  /* 0x0001200010107984 */ /* 0x000ee20000000c00 */
[----:B-1----:R-:W-:Y:S01]  /*4ca0*/  ISETP.NE.AND P1, PT, R41, 0x1, PT ;  /* 0x000000012900780c */ /* 0x002fe20003f25270 */
[----:B--2---:R-:W-:Y:S01]  /*4cb0*/  VIADD R0, R0, 0xa0 ;  /* 0x000000a000007836 */ /* 0x004fe20000000000 */
[----:B------:R-:W-:Y:S04]  /*4cc0*/  ISETP.GE.AND P0, PT, R40, 0x1, PT ;  /* 0x000000012800780c */ /* 0x000fe80003f06270 */
[----:B------:R-:W1:Y:S01]  /*4cd0*/  LDC.64 R8, c[0x0][0xb18] ;  /* 0x0002c600ff087b82 */ /* 0x000e620000000a00 */
[----:B------:R-:W-:Y:S01]  /*4ce0*/  PRMT R0, RZ, 0x654, R0 ;  /* 0x00000654ff007816 */ /* 0x000fe20000000000 */
[----:B------:R-:W-:Y:S01]  /*4cf0*/  @!PT LDS RZ, [RZ] ;  /* 0x00000000fffff984 */ /* 0x000fe20000000800 */
[----:B------:R-:W-:Y:S01]  /*4d00*/  @!PT LDS RZ, [RZ] ;  /* 0x00000000fffff984 */ /* 0x000fe20000000800 */
[----:B------:R-:W-:Y:S01]  /*4d10*/  @!PT LDS RZ, [RZ] ;  /* 0x00000000fffff984 */ /* 0x000fe20000000800 */
[----:B------:R-:W-:Y:S01]  /*4d20*/  @!PT LDS RZ, [RZ] ;  /* 0x00000000fffff984 */ /* 0x000fe20000000800 */
[----:B------:R2:W-:Y:S06]  /*4d30*/  MEMBAR.ALL.CTA ;  /* 0x0000000000007992 */ /* 0x0005ec0000008000 */
[----:B--2---:R-:W2:Y:S01]  /*4d40*/  FENCE.VIEW.ASYNC.S ;  /* 0x00000000000073c6 */ /* 0x004ea20000000000 */
[----:B------:R-:W1:Y:S08]  /*4d50*/  @!P1 LDC R12, c[0x0][0xb20] ;  /* 0x0002c800ff0c9b82 */ /* 0x000e700000000800 */
[----:B------:R-:W1:Y:S01]  /*4d60*/  @!P1 LDC R7, c[0x0][0xb0c] ;  /* 0x0002c300ff079b82 */ /* 0x000e620000000800 */
[----:B--2---:R2:W-:Y:S01]  /*4d70*/  SYNCS.ARRIVE.TRANS64.RED.A1T0 RZ, [R0+URZ], RZ ;  /* 0x000000ff00ff79a7 */ /* 0x0045e200081004ff */
[----:B---3--:R-:W-:Y:S04]  /*4d80*/  LOP3.LUT P4, RZ, R18, 0x1, RZ, 0xc0, !PT ;  /* 0x0000000112ff7812 */ /* 0x008fe8000788c0ff */
[----:B------:R-:W-:Y:S09]  /*4d90*/  P2R R103, PR, RZ, 0x10 ;  /* 0x00000010ff677803 */ /* 0x000ff20000000000 */
[----:B------:R-:W-:Y:S02]  /*4da0*/  @P4 MOV R44, R16 ;  /* 0x00000010002c4202 */ /* 0x000fe40000000f00 */
[----:B------:R-:W-:Y:S01]  /*4db0*/  @P4 LOP3.LUT R43, R17, 0xffff, RZ, 0xc0, !PT ;  /* 0x0000ffff112b4812 */ /* 0x000fe200078ec0ff */
[----:B--2-4-:R-:W-:Y:S06]  /*4dc0*/  @!P0 BRA `(.L_x_84) ;  /* 0x0000000000a48947 */ /* 0x014fec0003800000 */
[----:B------:R-:W-:Y:S01]  /*4dd0*/  IMAD.HI.U32 R0, R90, R39, RZ ;  /* 0x000000275a007227 */ /* 0x000fe200078e00ff */
[----:B------:R-:W-:Y:S02]  /*4de0*/  ISETP.NE.AND P0, PT, R38, 0x1, PT ;  /* 0x000000012600780c */ /* 0x000fe40003f05270 */
[----:B------:R-:W-:Y:S01]  /*4df0*/  ISETP.NE.AND P2, PT, R40, 0x1, PT ;  /* 0x000000012800780c */ /* 0x000fe20003f45270 */
[----:B------:R-:W-:Y:S01]  /*4e00*/  IMAD.HI.U32 R4, R91, R84, RZ ;  /* 0x000000545b047227 */ /* 0x000fe200078e00ff */
[----:B------:R-:W-:Y:S02]  /*4e10*/  SHF.R.U32.HI R0, RZ, R89, R0 ;  /* 0x00000059ff007219 */ /* 0x000fe40000011600 */
[----:B------:R-:W-:Y:S01]  /*4e20*/  ISETP.NE.AND P3, PT, R42, 0x1, PT ;  /* 0x000000012a00780c */ /* 0x000fe20003f65270 */
[----:B------:R-:W-:Y:S01]  /*4e30*/  IMAD.HI.U32 R6, R43, R39, RZ ;  /* 0x000000272b067227 */ /* 0x000fe200078e00ff */
[-C--:B------:R-:W-:Y:S02]  /*4e40*/  SHF.R.U32.HI R4, RZ, R85.reuse, R4 ;  /* 0x00000055ff047219 */ /* 0x080fe40000011604 */
[----:B------:R-:W-:Y:S01]  /*4e50*/  SEL R0, R90, R0, !P0 ;  /* 0x000000005a007207 */ /* 0x000fe20004000000 */
[----:B------:R-:W-:Y:S01]  /*4e60*/  IMAD.HI.U32 R5, R44, R84, RZ ;  /* 0x000000542c057227 */ /* 0x000fe200078e00ff */
[----:B------:R-:W-:Y:S03]  /*4e70*/  SEL R4, R91, R4, !P3 ;  /* 0x000000045b047207 */ /* 0x000fe60005800000 */
[-C--:B------:R-:W-:Y:S01]  /*4e80*/  IMAD.HI.U32 R3, R0, R36.reuse, RZ ;  /* 0x0000002400037227 */ /* 0x080fe200078e00ff */
[----:B------:R-:W-:Y:S03]  /*4e90*/  SHF.R.U32.HI R5, RZ, R85, R5 ;  /* 0x00000055ff057219 */ /* 0x000fe60000011605 */
[----:B------:R-:W-:Y:S01]  /*4ea0*/  IMAD.HI.U32 R2, R4, R36, RZ ;  /* 0x0000002404027227 */ /* 0x000fe200078e00ff */
[----:B------:R-:W-:Y:S02]  /*4eb0*/  @P2 SHF.R.U32.HI R0, RZ, R37, R3 ;  /* 0x00000025ff002219 */ /* 0x000fe40000011603 */
[----:B------:R-:W-:Y:S02]  /*4ec0*/  SHF.R.U32.HI R3, RZ, R89, R6 ;  /* 0x00000059ff037219 */ /* 0x000fe40000011606 */
[----:B------:R-:W-:Y:S01]  /*4ed0*/  @P2 SHF.R.U32.HI R4, RZ, R37, R2 ;  /* 0x00000025ff042219 */ /* 0x000fe20000011602 */
[----:B------:R-:W-:Y:S01]  /*4ee0*/  IMAD R0, R40, R0, RZ ;  /* 0x0000000028007224 */ /* 0x000fe200078e02ff */
[----:B------:R-:W-:Y:S02]  /*4ef0*/  SEL R3, R43, R3, !P0 ;  /* 0x000000032b037207 */ /* 0x000fe40004000000 */
[----:B------:R-:W-:Y:S01]  /*4f00*/  SEL R2, R44, R5, !P3 ;  /* 0x000000052c027207 */ /* 0x000fe20005800000 */
[----:B------:R-:W-:Y:S01]  /*4f10*/  IMAD R5, R40, R4, RZ ;  /* 0x0000000428057224 */ /* 0x000fe200078e02ff */
[C---:B------:R-:W-:Y:S01]  /*4f20*/  ISETP.GE.AND P0, PT, R3.reuse, R0, PT ;  /* 0x000000000300720c */ /* 0x040fe20003f06270 */
[C---:B------:R-:W-:Y:S03]  /*4f30*/  IMAD.HI.U32 R0, R3.reuse, R36, RZ ;  /* 0x0000002403007227 */ /* 0x040fe600078e00ff */
[C---:B------:R-:W-:Y:S02]  /*4f40*/  ISETP.GE.OR P0, PT, R2.reuse, R5, P0 ;  /* 0x000000050200720c */ /* 0x040fe40000706670 */
[----:B------:R-:W-:Y:S04]  /*4f50*/  SHF.R.U32.HI R0, RZ, R37, R0 ;  /* 0x00000025ff007219 */ /* 0x000fe80000011600 */
[C---:B------:R-:W-:Y:S05]  /*4f60*/  SEL R6, R3.reuse, R0, !P2 ;  /* 0x0000000003067207 */ /* 0x040fea0005000000 */
        /* <DEDUP_REMOVED lines=14> */
[----:B------:R-:W-:Y:S07]  /*5050*/  IMAD R43, R3, R38, R43 ;  /* 0x00000026032b7224 */ /* 0x000fee00078e022b */
.L_x_84:
[----:B-1----:R-:W-:Y:S01]  /*5060*/  @!P1 ISETP.NE.AND P0, PT, R8, 0x1, PT ;  /* 0x000000010800980c */ /* 0x002fe20003f05270 */
[----:B------:R-:W-:Y:S01]  /*5070*/  @!P1 IMAD.HI.U32 R2, R43, R9, RZ ;  /* 0x000000092b029227 */ /* 0x000fe200078e00ff */
[----:B------:R-:W-:Y:S01]  /*5080*/  R2UR UR42, R15 ;  /* 0x000000000f2a72ca */ /* 0x000fe200000e0000 */
[----:B------:R-:W-:Y:S01]  /*5090*/  BSSY.RECONVERGENT B6, `(.L_x_85) ;  /* 0x0000031000067945 */ /* 0x000fe20003800200 */
[----:B------:R-:W-:Y:S01]  /*50a0*/  R2UR UR41, R14 ;  /* 0x000000000e2972ca */ /* 0x000fe200000e0000 */
[C---:B------:R-:W-:Y:S01]  /*50b0*/  @!P1 IMAD.HI.U32 R0, R44.reuse, R10, RZ ;  /* 0x0000000a2c009227 */ /* 0x040fe200078e00ff */
[----:B------:R-:W-:Y:S02]  /*50c0*/  @!P1 SHF.R.U32.HI R2, RZ, R12, R2 ;  /* 0x0000000cff029219 */ /* 0x000fe40000011602 */
[----:B------:R-:W-:Y:S01]  /*50d0*/  @!P1 ISETP.NE.AND P2, PT, R7, 0x1, PT ;  /* 0x000000010700980c */ /* 0x000fe20003f45270 */
[----:B------:R-:W-:Y:S01]  /*50e0*/  VIADD R105, R105, 0x1 ;  /* 0x0000000169697836 */ /* 0x000fe20000000000 */
[----:B------:R-:W-:Y:S02]  /*50f0*/  @!P1 SEL R2, R43, R2, !P0 ;  /* 0x000000022b029207 */ /* 0x000fe40004000000 */
[----:B------:R-:W-:Y:S02]  /*5100*/  @!P1 SHF.R.U32.HI R0, RZ, R11, R0 ;  /* 0x0000000bff009219 */ /* 0x000fe40000011600 */
[----:B------:R-:W-:Y:S01]  /*5110*/  LOP3.LUT P0, RZ, R93, 0x1b0, RZ, 0xc0, !PT ;  /* 0x000001b05dff7812 */ /* 0x000fe2000780c0ff */
[----:B------:R-:W-:Y:S01]  /*5120*/  USHF.L.U32 UR42, UR42, 0x7, URZ ;  /* 0x000000072a2a7899 */ /* 0x000fe200080006ff */
[----:B------:R-:W-:Y:S01]  /*5130*/  @!P1 SEL R3, R44, R0, !P2 ;  /* 0x000000002c039207 */ /* 0x000fe20005000000 */
[----:B------:R-:W-:Y:S01]  /*5140*/  USHF.L.U32 UR41, UR41, 0x7, URZ ;  /* 0x0000000729297899 */ /* 0x000fe200080006ff */
[----:B------:R-:W-:Y:S03]  /*5150*/  @P4 SHF.R.U32.HI R94, RZ, 0x10, R17 ;  /* 0x00000010ff5e4819 */ /* 0x000fe60000011611 */
[----:B------:R-:W-:Y:S02]  /*5160*/  @!P1 IMAD.IADD R0, R2, 0x1, -R3 ;  /* 0x0000000102009824 */ /* 0x000fe400078e0a03 */
[----:B------:R-:W-:Y:S02]  /*5170*/  @!P1 IMAD.IADD R2, R3, 0x1, -R2 ;  /* 0x0000000103029824 */ /* 0x000fe400078e0a02 */
[----:B------:R-:W-:Y:S02]  /*5180*/  @!P1 IMAD R44, R0, R7, R44 ;  /* 0x00000007002c9224 */ /* 0x000fe400078e022c */
[----:B------:R-:W-:Y:S01]  /*5190*/  @!P1 IMAD R43, R2, R8, R43 ;  /* 0x00000008022b9224 */ /* 0x000fe200078e022b */
[----:B------:R-:W-:Y:S06]  /*51a0*/  @!P0 BRA `(.L_x_86) ;  /* 0x00000000007c8947 */ /* 0x000fec0003800000 */
[----:B------:R-:W1:Y:S01]  /*51b0*/  LDCU.64 UR8, c[0x4][0x80] ;  /* 0x01001000ff0877ac */ /* 0x000e620008000a00 */
[----:B------:R-:W-:Y:S01]  /*51c0*/  MOV R2, 0x0 ;  /* 0x0000000000027802 */ /* 0x000fe20000000f00 */
[----:B------:R-:W-:Y:S02]  /*51d0*/  HFMA2 R12, -RZ, RZ, 0, 5.9604644775390625e-08 ;  /* 0x00000001ff0c7431 */ /* 0x000fe400000001ff */
[----:B------:R-:W-:Y:S01]  /*51e0*/  IMAD.MOV.U32 R8, RZ, RZ, 0x70 ;  /* 0x00000070ff087424 */ /* 0x000fe200078e00ff */
[----:B------:R2:W3:Y:S01]  /*51f0*/  LDC.64 R14, c[0x4][R2] ;  /* 0x01000000020e7b82 */ /* 0x0004e20000000a00 */
[----:B------:R-:W4:Y:S01]  /*5200*/  LDCU.64 UR6, c[0x4][0x88] ;  /* 0x01001100ff0677ac */ /* 0x000f220008000a00 */
[----:B------:R-:W-:Y:S01]  /*5210*/  IMAD.MOV.U32 R13, RZ, RZ, RZ ;  /* 0x000000ffff0d7224 */ /* 0x000fe200078e00ff */
[----:B------:R-:W2:Y:S01]  /*5220*/  LDCU.64 UR4, c[0x4][0x8] ;  /* 0x01000100ff0477ac */ /* 0x000ea20008000a00 */
[----:B-1----:R-:W-:Y:S01]  /*5230*/  MOV R5, UR9 ;  /* 0x0000000900057c02 */ /* 0x002fe20008000f00 */
[----:B------:R-:W-:Y:S01]  /*5240*/  IMAD.U32 R4, RZ, RZ, UR8 ;  /* 0x00000008ff047e24 */ /* 0x000fe2000f8e00ff */
[----:B----4-:R-:W-:Y:S01]  /*5250*/  MOV R7, UR7 ;  /* 0x0000000700077c02 */ /* 0x010fe20008000f00 */
[----:B------:R-:W-:Y:S01]  /*5260*/  IMAD.U32 R6, RZ, RZ, UR6 ;  /* 0x00000006ff067e24 */ /* 0x000fe2000f8e00ff */
[----:B--2---:R-:W-:Y:S01]  /*5270*/  MOV R11, UR5 ;  /* 0x00000005000b7c02 */ /* 0x004fe20008000f00 */
[----:B------:R-:W-:Y:S02]  /*5280*/  IMAD.U32 R10, RZ, RZ, UR4 ;  /* 0x00000004ff0a7e24 */ /* 0x000fe4000f8e00ff */
[----:B------:R-:W-:Y:S07]  /*5290*/  LEPC R20, `(.L_x_87) ;  /* 0x000000001014794e */ /* 0x000fee0000000000 */
[----:B---3-5:R-:W-:Y:S05]  /*52a0*/  CALL.ABS.NOINC R14 ;  /* 0x000000000e007343 */ /* 0x028fea0003c00000 */
.L_x_87:
[----:B------:R-:W1:Y:S01]  /*52b0*/  LDCU.64 UR8, c[0x4][0x80] ;  /* 0x01001000ff0877ac */ /* 0x000e620008000a00 */
[----:B------:R-:W2:Y:S01]  /*52c0*/  LDC.64 R2, c[0x4][R2] ;  /* 0x0100000002027b82 */ /* 0x000ea20000000a00 */
[----:B------:R-:W-:Y:S02]  /*52d0*/  HFMA2 R12, -RZ, RZ, 0, 5.9604644775390625e-08 ;  /* 0x00000001ff0c7431 */ /* 0x000fe400000001ff */
[----:B------:R-:W-:Y:S02]  /*52e0*/  IMAD.MOV.U32 R8, RZ, RZ, 0x70 ;  /* 0x00000070ff087424 */ /* 0x000fe400078e00ff */
[----:B------:R-:W-:Y:S01]  /*52f0*/  IMAD.MOV.U32 R13, RZ, RZ, RZ ;  /* 0x000000ffff0d7224 */ /* 0x000fe200078e00ff */
[----:B------:R-:W3:Y:S01]  /*5300*/  LDCU.64 UR6, c[0x4][0x88] ;  /* 0x01001100ff0677ac */ /* 0x000ee20008000a00 */
[----:B------:R-:W4:Y:S01]  /*5310*/  LDCU.64 UR4, c[0x4][0x8] ;  /* 0x01000100ff0477ac */ /* 0x000f220008000a00 */
[----:B-1----:R-:W-:Y:S02]  /*5320*/  MOV R4, UR8 ;  /* 0x0000000800047c02 */ /* 0x002fe40008000f00 */
[----:B------:R-:W-:Y:S02]  /*5330*/  MOV R5, UR9 ;  /* 0x0000000900057c02 */ /* 0x000fe40008000f00 */
[----:B---3--:R-:W-:Y:S01]  /*5340*/  MOV R7, UR7 ;  /* 0x0000000700077c02 */ /* 0x008fe20008000f00 */
[----:B------:R-:W-:Y:S01]  /*5350*/  IMAD.U32 R6, RZ, RZ, UR6 ;  /* 0x00000006ff067e24 */ /* 0x000fe2000f8e00ff */
[----:B----4-:R-:W-:Y:S01]  /*5360*/  MOV R11, UR5 ;  /* 0x00000005000b7c02 */ /* 0x010fe20008000f00 */
[----:B------:R-:W-:Y:S02]  /*5370*/  IMAD.U32 R10, RZ, RZ, UR4 ;  /* 0x00000004ff0a7e24 */ /* 0x000fe4000f8e00ff */
[----:B------:R-:W-:Y:S07]  /*5380*/  LEPC R20, `(.L_x_86) ;  /* 0x000000001014794e */ /* 0x000fee0000000000 */
[----:B--2---:R-:W-:Y:S05]  /*5390*/  CALL.ABS.NOINC R2 ;  /* 0x0000000002007343 */ /* 0x004fea0003c00000 */
.L_x_86:
[----:B------:R-:W-:Y:S05]  /*53a0*/  BSYNC.RECONVERGENT B6 ;  /* 0x0000000000067941 */ /* 0x000fea0003800200 */
.L_x_85:
[----:B------:R-:W-:Y:S01]  /*53b0*/  ISETP.NE.U32.AND P4, PT, R82, RZ, PT ;  /* 0x000000ff5200720c */ /* 0x000fe20003f85070 */
[----:B------:R-:W-:Y:S01]  /*53c0*/  UISETP.NE.AND UP2, UPT, UR50, URZ, UPT ;  /* 0x000000ff3200728c */ /* 0x000fe2000bf45270 */
[----:B------:R-:W-:Y:S01]  /*53d0*/  ISETP.NE.U32.AND P2, PT, RZ, UR38, PT ;  /* 0x00000026ff007c0c */ /* 0x000fe2000bf45070 */
[----:B------:R-:W-:Y:S01]  /*53e0*/  UISETP.NE.U32.AND UP1, UPT, UR44, URZ, UPT ;  /* 0x000000ff2c00728c */ /* 0x000fe2000bf25070 */
[----:B------:R-:W-:Y:S01]  /*53f0*/  ISETP.NE.AND.EX P4, PT, R83, RZ, PT, P4 ;  /* 0x000000ff5300720c */ /* 0x000fe20003f85340 */
[----:B------:R-:W-:Y:S01]  /*5400*/  UPLOP3.LUT UP0, UPT, UPT, UPT, UPT, 0x40, 0x4 ;  /* 0x000000000004789c */ /* 0x000fe20003f0e870 */
[----:B------:R-:W-:Y:S01]  /*5410*/  ISETP.NE.AND.EX P2, PT, RZ, UR39, PT, P2 ;  /* 0x00000027ff007c0c */ /* 0x000fe2000bf45320 */
[----:B------:R-:W-:Y:S01]  /*5420*/  UISETP.NE.AND.EX UP1, UPT, UR45, URZ, UPT, UP1 ;  /* 0x000000ff2d00728c */ /* 0x000fe2000bf25310 */
[----:B------:R-:W-:Y:S04]  /*5430*/  PLOP3.LUT P1, PT, PT, PT, UP2, 0x80, 0x8 ;  /* 0x000000000008781c */ /* 0x000fe80003f2f028 */
[----:B------:R-:W-:Y:S06]  /*5440*/  @UP2 UPLOP3.LUT UP0, UPT, UPT, UPT, UP1, 0x80, 0x8 ;  /* 0x000000000008289c */ /* 0x000fec0003f0f010 */
[----:B------:R-:W-:Y:S01]  /*5450*/  PLOP3.LUT P0, PT, PT, PT, UP0, 0x80, 0x8 ;  /* 0x000000000008781c */ /* 0x000fe20003f0f008 */
[----:B------:R-:W-:Y:S01]  /*5460*/  @!UPT UIADD3 URZ, UPT, UPT, URZ, URZ, URZ ;  /* 0x000000fffffff290 */ /* 0x000fe2000fffe0ff */
[----:B------:R-:W-:Y:S11]  /*5470*/  BRA.U !UP1, `(.L_x_88) ;  /* 0x0000000109387547 */ /* 0x000ff6000b800000 */
[----:B------:R-:W-:Y:S01]  /*5480*/  UISETP.NE.U32.AND UP0, UPT, UR38, URZ, UPT ;  /* 0x000000ff2600728c */ /* 0x000fe2000bf05070 */
[----:B------:R-:W-:Y:S02]  /*5490*/  HFMA2 R0, -RZ, RZ, 0, 5.9604644775390625e-08 ;  /* 0x00000001ff007431 */ /* 0x000fe400000001ff */
[----:B------:R-:W-:Y:S01]  /*54a0*/  IMAD.MOV.U32 R88, RZ, RZ, 0x1 ;  /* 0x00000001ff587424 */ /* 0x000fe200078e00ff */
[----:B------:R-:W-:Y:S06]  /*54b0*/  UISETP.NE.AND.EX UP0, UPT, UR39, URZ, UPT, UP0 ;  /* 0x000000ff2700728c */ /* 0x000fec000bf05300 */
[----:B------:R-:W-:Y:S05]  /*54c0*/  PLOP3.LUT P3, PT, PT, PT, UP0, 0x80, 0x8 ;  /* 0x000000000008781c */ /* 0x000fea0003f6f008 */
[----:B------:R-:W1:Y:S01]  /*54d0*/  @UP0 LDCU.64 UR6, c[0x0][0x888] ;  /* 0x00011100ff0607ac */ /* 0x000e620008000a00 */
[----:B------:R-:W-:Y:S07]  /*54e0*/  @UP0 UIMAD UR4, UR36, UR44, URZ ;  /* 0x0000002c240402a4 */ /* 0x000fee000f8e02ff */
[----:B------:R-:W-:Y:S01]  /*54f0*/  @!P3 PRMT R88, R0, 0x7610, R88 ;  /* 0x000076100058b816 */ /* 0x000fe20000000058 */
[----:B-1----:R-:W-:Y:S03]  /*5500*/  @UP0 UIMAD.WIDE UR6, UR4, 0x4, UR6 ;  /* 0x00000004040608a5 */ /* 0x002fe6000f8e0206 */
[----:B------:R-:W1:Y:S03]  /*5510*/  @!UP0 LDCU UR4, c[0x0][0x880] ;  /* 0x00011000ff0487ac */ /* 0x000e660008000800 */
[----:B------:R-:W-:Y:S01]  /*5520*/  IMAD.U32 R2, RZ, RZ, UR6 ;  /* 0x00000006ff027e24 */ /* 0x000fe2000f8e00ff */
[----:B------:R-:W-:Y:S05]  /*5530*/  MOV R3, UR7 ;  /* 0x0000000700037c02 */ /* 0x000fea0008000f00 */
[----:B-----5:R2:W5:Y:S02]  /*5540*/  @P3 LDG.E R49, desc[UR46][R2.64] ;  /* 0x0000002e02313981 */ /* 0x020564000c1e1900 */
[----:B-12---:R-:W-:Y:S02]  /*5550*/  @!P3 IMAD.U32 R49, RZ, RZ, UR4 ;  /* 0x00000004ff31be24 */ /* 0x006fe4000f8e00ff */
.L_x_88:
[----:B------:R-:W-:Y:S05]  /*5560*/  @!P4 BRA `(.L_x_89) ;  /* 0x000000000020c947 */ /* 0x000fea0003800000 */
[----:B------:R-:W-:Y:S04]  /*5570*/  ISETP.NE.U32.AND P3, PT, R80, RZ, PT ;  /* 0x000000ff5000720c */ /* 0x000fe80003f65070 */
[----:B------:R-:W-:Y:S11]  /*5580*/  ISETP.NE.AND.EX P3, PT, R81, RZ, PT, P3 ;  /* 0x000000ff5100720c */ /* 0x000ff60003f65330 */
[----:B------:R-:W-:Y:S02]  /*5590*/  @!UPT UIADD3 URZ, UPT, UPT, URZ, URZ, URZ ;  /* 0x000000fffffff290 */ /* 0x000fe4000fffe0ff */
[----:B------:R-:W1:Y:S01]  /*55a0*/  @P3 LDC.64 R2, c[0x0][0x8a8] ;  /* 0x00022a00ff023b82 */ /* 0x000e620000000a00 */
[----:B------:R-:W-:Y:S04]  /*55b0*/  @P3 IMAD R0, R82, UR36, RZ ;  /* 0x0000002452003c24 */ /* 0x000fe8000f8e02ff */
[----:B-1----:R-:W-:Y:S05]  /*55c0*/  @P3 IMAD.WIDE R2, R0, 0x4, R2 ;  /* 0x0000000400023825 */ /* 0x002fea00078e0202 */
[----:B-----5:R1:W5:Y:S02]  /*55d0*/  @P3 LDG.E R47, desc[UR46][R2.64] ;  /* 0x0000002e022f3981 */ /* 0x020364000c1e1900 */
[----:B-1----:R-:W2:Y:S02]  /*55e0*/  @!P3 LDC R47, c[0x0][0x8a0] ;  /* 0x00022800ff2fbb82 */ /* 0x002ea40000000800 */
.L_x_89:
[----:B-----5:R-:W-:Y:S01]  /*55f0*/  FSETP.NEU.AND P3, PT, R49, RZ, PT ;  /* 0x000000ff3100720b */ /* 0x020fe20003f6d000 */
[----:B------:R-:W-:Y:S01]  /*5600*/  BSSY B1, `(.L_x_90) ;  /* 0x0000039000017945 */ /* 0x000fe20003800000 */
[----:B------:R-:W-:Y:S01]  /*5610*/  SEL R3, RZ, 0xffffffff, P2 ;  /* 0xffffffffff037807 */ /* 0x000fe20001000000 */
[----:B------:R-:W-:Y:S01]  /*5620*/  IMAD.MOV.U32 R66, RZ, RZ, 0x1 ;  /* 0x00000001ff427424 */ /* 0x000fe200078e00ff */
[----:B------:R-:W-:Y:S01]  /*5630*/  @P1 LOP3.LUT P2, RZ, R88, 0xff, RZ, 0xc0, !PT ;  /* 0x000000ff58ff1812 */ /* 0x000fe2000784c0ff */
[----:B------:R-:W-:Y:S01]  /*5640*/  IMAD R48, R45, 0x80, R46 ;  /* 0x000000802d307824 */ /* 0x000fe200078e022e */
[----:B------:R-:W-:Y:S01]  /*5650*/  @P1 SEL R0, RZ, 0xffffffff, P3 ;  /* 0xffffffffff001807 */ /* 0x000fe20001800000 */
[----:B------:R-:W-:Y:S01]  /*5660*/  IMAD R106, R101, -0x10, R99 ;  /* 0xfffffff0656a7824 */ /* 0x000fe200078e0263 */
[----:B------:R-:W-:Y:S01]  /*5670*/  LOP3.LUT R97, R97, 0x1, RZ, 0x3c, !PT ;  /* 0x0000000161617812 */ /* 0x000fe200078e3cff */
[----:B------:R-:W-:Y:S01]  /*5680*/  IMAD.MOV.U32 R65, RZ, RZ, RZ ;  /* 0x000000ffff417224 */ /* 0x000fe200078e00ff */
[----:B------:R-:W-:Y:S02]  /*5690*/  @P0 SEL R0, R3, R0, !P2 ;  /* 0x0000000003000207 */ /* 0x000fe40005000000 */
[----:B------:R-:W-:Y:S02]  /*56a0*/  CS2R R78, SRZ ;  /* 0x00000000004e7805 */ /* 0x000fe4000001ff00 */
[----:B------:R-:W-:Y:S02]  /*56b0*/  LEA R64, R45, UR48, 0x3 ;  /* 0x000000302d407c11 */ /* 0x000fe4000f8e18ff */
[----:B------:R-:W-:Y:S02]  /*56c0*/  CS2R R76, SRZ ;  /* 0x00000000004c7805 */ /* 0x000fe4000001ff00 */
[----:B------:R-:W-:Y:S02]  /*56d0*/  @P1 LOP3.LUT R0, R0, 0x1, RZ, 0xc0, !PT ;  /* 0x0000000100001812 */ /* 0x000fe400078ec0ff */
[----:B------:R-:W-:Y:S02]  /*56e0*/  CS2R R70, SRZ ;  /* 0x0000000000467805 */ /* 0x000fe4000001ff00 */
[----:B------:R-:W-:Y:S02]  /*56f0*/  PLOP3.LUT P2, PT, PT, PT, UP1, 0x80, 0x8 ;  /* 0x000000000008781c */ /* 0x000fe40003f4f018 */
[----:B------:R-:W-:Y:S02]  /*5700*/  CS2R R68, SRZ ;  /* 0x0000000000447805 */ /* 0x000fe4000001ff00 */
[----:B------:R-:W-:Y:S02]  /*5710*/  ISETP.NE.U32.OR P5, PT, R0, 0x1, !P1 ;  /* 0x000000010000780c */ /* 0x000fe40004fa5470 */
[----:B------:R-:W-:Y:S02]  /*5720*/  CS2R R62, SRZ ;  /* 0x00000000003e7805 */ /* 0x000fe4000001ff00 */
[----:B------:R-:W-:Y:S02]  /*5730*/  LOP3.LUT P4, R104, R88, 0xff, RZ, 0xc0, !PT ;  /* 0x000000ff58687812 */ /* 0x000fe4000788c0ff */
[----:B------:R-:W-:Y:S02]  /*5740*/  CS2R R60, SRZ ;  /* 0x00000000003c7805 */ /* 0x000fe4000001ff00 */
[----:B------:R-:W-:Y:S02]  /*5750*/  SEL R2, RZ, 0xffffffff, P3 ;  /* 0xffffffffff027807 */ /* 0x000fe40001800000 */
[----:B------:R-:W-:Y:S02]  /*5760*/  CS2R R58, SRZ ;  /* 0x00000000003a7805 */ /* 0x000fe4000001ff00 */
[----:B------:R-:W-:Y:S02]  /*5770*/  P2R R107, PR, RZ, 0x20 ;  /* 0x00000020ff6b7803 */ /* 0x000fe40000000000 */
[----:B------:R-:W-:Y:S02]  /*5780*/  CS2R R56, SRZ ;  /* 0x0000000000387805 */ /* 0x000fe4000001ff00 */
[----:B------:R-:W-:Y:S02]  /*5790*/  @P2 SEL R2, R3, R2, !P4 ;  /* 0x0000000203022207 */ /* 0x000fe40006000000 */
[----:B------:R-:W-:Y:S02]  /*57a0*/  @P5 SHF.L.U32 R0, R97, 0x1f, RZ ;  /* 0x0000001f61005819 */ /* 0x000fe400000006ff */
[----:B------:R-:W-:Y:S02]  /*57b0*/  LOP3.LUT R2, R2, 0x1, RZ, 0xc0, !PT ;  /* 0x0000000102027812 */ /* 0x000fe400078ec0ff */
[----:B------:R1:W3:Y:S02]  /*57c0*/  @P5 SYNCS.PHASECHK.TRANS64.TRYWAIT P1, [UR48+0x40], R0 ;  /* 0x00004000ff0055a7 */ /* 0x0002e40008021130 */
[----:B------:R-:W-:Y:S04]  /*57d0*/  ISETP.NE.U32.AND P2, PT, R2, 0x1, PT ;  /* 0x000000010200780c */ /* 0x000fe80003f45070 */
[----:B------:R-:W-:Y:S02]  /*57e0*/  P2R R67, PR, RZ, 0x4 ;  /* 0x00000004ff437803 */ /* 0x000fe40000000000 */
[----:B-1----:R-:W-:Y:S04]  /*57f0*/  SHF.L.U32 R0, R96, 0x1f, RZ ;  /* 0x0000001f60007819 */ /* 0x002fe800000006ff */
[----:B------:R1:W4:Y:S01]  /*5800*/  SYNCS.PHASECHK.TRANS64.TRYWAIT P0, [R64+URZ+0xb0], R0 ;  /* 0x0000b000400075a7 */ /* 0x00032200080011ff */
[----:B---3--:R-:W-:Y:S01]  /*5810*/  @P5 SEL R66, RZ, 0x1, !P1 ;  /* 0x00000001ff425807 */ /* 0x008fe20004800000 */
[----:B-1----:R-:W-:Y:S06]  /*5820*/  @!P5 BRA `(.L_x_91) ;  /* 0x000000000058d947 */ /* 0x002fec0003800000 */
[----:B------:R-:W-:Y:S01]  /*5830*/  IMAD.MOV.U32 R79, RZ, RZ, RZ ;  /* 0x000000ffff4f7224 */ /* 0x000fe200078e00ff */
[----:B------:R-:W-:Y:S01]  /*5840*/  ISETP.NE.AND P1, PT, R66, RZ, PT ;  /* 0x000000ff4200720c */ /* 0x000fe20003f25270 */
[----:B------:R-:W-:Y:S01]  /*5850*/  BSSY B0, `(.L_x_92) ;  /* 0x000000c000007945 */ /* 0x000fe20003800000 */
[----:B------:R-:W-:Y:S02]  /*5860*/  CS2R R58, SRZ ;  /* 0x00000000003a7805 */ /* 0x000fe4000001ff00 */
[----:B------:R-:W-:Y:S02]  /*5870*/  CS2R R56, SRZ ;  /* 0x0000000000387805 */ /* 0x000fe4000001ff00 */
[----:B------:R-:W-:Y:S02]  /*5880*/  CS2R R62, SRZ ;  /* 0x00000000003e7805 */ /* 0x000fe4000001ff00 */
[----:B------:R-:W-:Y:S02]  /*5890*/  CS2R R60, SRZ ;  /* 0x00000000003c7805 */ /* 0x000fe4000001ff00 */
[----:B------:R-:W-:Y:S02]  /*58a0*/  CS2R R70, SRZ ;  /* 0x0000000000467805 */ /* 0x000fe4000001ff00 */
[----:B------:R-:W-:Y:S02]  /*58b0*/  CS2R R68, SRZ ;  /* 0x0000000000447805 */ /* 0x000fe4000001ff00 */
[----:B------:R-:W-:Y:S01]  /*58c0*/  CS2R R76, SRZ ;  /* 0x00000000004c7805 */ /* 0x000fe2000001ff00 */
[----:B------:R-:W-:Y:S06]  /*58d0*/  @P1 BRA `(.L_x_93) ;  /* 0x00000000000c1947 */ /* 0x000fec0003800000 */
[----:B------:R-:W-:Y:S04]  /*58e0*/  SHF.L.U32 R3, R97, 0x1f, RZ ;  /* 0x0000001f61037819 */ /* 0x000fe800000006ff */
[----:B------:R-:W1:Y:S02]  /*58f0*/  SYNCS.PHASECHK.TRANS64.TRYWAIT P1, [UR48+0x40], R3 ;  /* 0x00004003ff0075a7 */ /* 0x000e640008021130 */
[----:B-1----:R-:W-:Y:S05]  /*5900*/  @!P1 BRA `(.L_x_94) ;  /* 0x0000003c00649947 */ /* 0x002fea0003800000 */
.L_x_93:
[----:B------:R-:W-:Y:S05]  /*5910*/  BSYNC B0 ;  /* 0x0000000000007941 */ /* 0x000fea0003800000 */
.L_x_92:
[----:B------:R-:W-:Y:S01]  /*5920*/  ISETP.NE.AND P1, PT, R67, RZ, PT ;  /* 0x000000ff4300720c */ /* 0x000fe20003f25270 */
[----:B------:R-:W-:Y:S11]  /*5930*/  HFMA2 R65, -RZ, RZ, 0, 5.9604644775390625e-08 ;  /* 0x00000001ff417431 */ /* 0x000ff600000001ff */
[----:B------:R-:W-:Y:S01]  /*5940*/  @!UPT UIADD3 URZ, UPT, UPT, URZ, URZ, URZ ;  /* 0x000000fffffff290 */ /* 0x000fe2000fffe0ff */
[----:B------:R3:W1:Y:S04]  /*5950*/  @P1 LDS.128 R56, [R100] ;  /* 0x0000000064381984 */ /* 0x0006680000000c00 */
[----:B------:R3:W1:Y:S04]  /*5960*/  @P1 LDS.128 R60, [R99+0x10] ;  /* 0x00001000633c1984 */ /* 0x0006680000000c00 */
[----:B------:R3:W1:Y:S04]  /*5970*/  @P1 LDS.128 R68, [R98+0x20] ;  /* 0x0000200062441984 */ /* 0x0006680000000c00 */
[----:B------:R3:W1:Y:S02]  /*5980*/  @P1 LDS.128 R76, [R106+0x30] ;  /* 0x000030006a4c1984 */ /* 0x0006640000000c00 */
.L_x_91:
[----:B------:R-:W-:Y:S05]  /*5990*/  BSYNC B1 ;  /* 0x0000000000017941 */ /* 0x000fea0003800000 */
.L_x_90:
[----:B-1----:R-:W-:Y:S04]  /*59a0*/  SHF.R.U32.HI R2, RZ, 0x15, R48 ;  /* 0x00000015ff027819 */ /* 0x002fe80000011630 */
[----:B------:R-:W-:Y:S01]  /*59b0*/  LOP3.LUT P1, RZ, R2, 0x3, R92, 0x48, !PT ;  /* 0x0000000302ff7812 */ /* 0x000fe2000782485c */
[----:B------:R-:W-:Y:S01]  /*59c0*/  @!UPT UIADD3 URZ, UPT, UPT, URZ, URZ, URZ ;  /* 0x000000fffffff290 */ /* 0x000fe2000fffe0ff */
[----:B----4-:R-:W-:Y:S11]  /*59d0*/  @P0 BRA `(.L_x_95) ;  /* 0x0000000000080947 */ /* 0x010ff60003800000 */
[----:B------:R-:W1:Y:S02]  /*59e0*/  SYNCS.PHASECHK.TRANS64.TRYWAIT P0, [R64+URZ+0xb0], R0 ;  /* 0x0000b000400075a7 */ /* 0x000e6400080011ff */
[----:B-1----:R-:W-:Y:S05]  /*59f0*/  @!P0 BRA `(.L_x_96) ;  /* 0x0000003c00408947 */ /* 0x002fea0003800000 */
.L_x_95:
[----:B------:R-:W-:Y:S05]  /*5a00*/  @!P1 BRA `(.L_x_97) ;  /* 0x0000000000409947 */ /* 0x000fea0003800000 */
[----:B------:R-:W4:Y:S01]  /*5a10*/  LDCU.64 UR8, c[0x4][0x70] ;  /* 0x01000e00ff0877ac */ /* 0x000f220008000a00 */
[----:B------:R-:W-:Y:S01]  /*5a20*/  MOV R3, 0x0 ;  /* 0x0000000000037802 */ /* 0x000fe20000000f00 */
[----:B------:R-:W-:Y:S02]  /*5a30*/  HFMA2 R12, -RZ, RZ, 0, 5.9604644775390625e-08 ;  /* 0x00000001ff0c7431 */ /* 0x000fe400000001ff */
[----:B------:R-:W-:Y:S02]  /*5a40*/  IMAD.MOV.U32 R8, RZ, RZ, 0x192 ;  /* 0x00000192ff087424 */ /* 0x000fe400078e00ff */
[----:B------:R-:W-:Y:S01]  /*5a50*/  IMAD.MOV.U32 R13, RZ, RZ, RZ ;  /* 0x000000ffff0d7224 */ /* 0x000fe200078e00ff */
[----:B------:R-:W5:Y:S01]  /*5a60*/  LDCU.64 UR6, c[0x4][0x78] ;  /* 0x01000f00ff0677ac */ /* 0x000f620008000a00 */
[----:B------:R-:W1:Y:S01]  /*5a70*/  LDC.64 R2, c[0x4][R3] ;  /* 0x0100000003027b82 */ /* 0x000e620000000a00 */
[----:B------:R-:W2:Y:S01]  /*5a80*/  LDCU.64 UR4, c[0x4][0x10] ;  /* 0x01000200ff0477ac */ /* 0x000ea20008000a00 */
[----:B----4-:R-:W-:Y:S01]  /*5a90*/  MOV R5, UR9 ;  /* 0x0000000900057c02 */ /* 0x010fe20008000f00 */
[----:B------:R-:W-:Y:S01]  /*5aa0*/  IMAD.U32 R4, RZ, RZ, UR8 ;  /* 0x00000008ff047e24 */ /* 0x000fe2000f8e00ff */
[----:B-----5:R-:W-:Y:S01]  /*5ab0*/  MOV R7, UR7 ;  /* 0x0000000700077c02 */ /* 0x020fe20008000f00 */
[----:B------:R-:W-:Y:S01]  /*5ac0*/  IMAD.U32 R6, RZ, RZ, UR6 ;  /* 0x00000006ff067e24 */ /* 0x000fe2000f8e00ff */
[----:B--2---:R-:W-:Y:S01]  /*5ad0*/  MOV R11, UR5 ;  /* 0x00000005000b7c02 */ /* 0x004fe20008000f00 */
[----:B------:R-:W-:Y:S02]  /*5ae0*/  IMAD.U32 R10, RZ, RZ, UR4 ;  /* 0x00000004ff0a7e24 */ /* 0x000fe4000f8e00ff */
[----:B------:R-:W-:Y:S07]  /*5af0*/  LEPC R20, `(.L_x_97) ;  /* 0x000000001014794e */ /* 0x000fee0000000000 */
[----:B-1-3--:R-:W-:Y:S05]  /*5b00*/  CALL.ABS.NOINC R2 ;  /* 0x0000000002007343 */ /* 0x00afea0003c00000 */
.L_x_97:
[----:B------:R-:W-:Y:S01]  /*5b10*/  SHF.L.U32 R50, R56, 0x10, RZ ;  /* 0x0000001038327819 */ /* 0x000fe200000006ff */
[----:B------:R-:W-:Y:S05]  /*5b20*/  WARPSYNC.ALL ;  /* 0x0000000000007948 */ /* 0x000fea0003800000 */
[----:B------:R-:W-:Y:S01]  /*5b30*/  R2UR UR4, R48 ;  /* 0x00000000300472ca */ /* 0x000fe200000e0000 */
[----:B------:R-:W-:Y:S01]  /*5b40*/  BSSY.RECONVERGENT B0, `(.L_x_98) ;  /* 0x0000088000007945 */ /* 0x000fe20003800200 */
[----:B------:R-:W-:Y:S02]  /*5b50*/  LOP3.LUT R51, R56, 0xffff0000, RZ, 0xc0, !PT ;  /* 0xffff000038337812 */ /* 0x000fe400078ec0ff */
[----:B------:R-:W-:Y:S02]  /*5b60*/  SHF.L.U32 R52, R57, 0x10, RZ ;  /* 0x0000001039347819 */ /* 0x000fe400000006ff */
[----:B------:R-:W-:Y:S07]  /*5b70*/  ISETP.NE.AND P0, PT, R102, RZ, PT ;  /* 0x000000ff6600720c */ /* 0x000fee0003f05270 */
[----:B------:R-:W1:Y:S02]  /*5b80*/  LDTM.x32 R4, tmem[UR4] ;  /* 0x00000004000479ee */ /* 0x000e6400082c0000 */
[C---:B-12---:R-:W-:Y:S01]  /*5b90*/  FMUL R0, R47.reuse, R4 ;  /* 0x000000042f007220 */ /* 0x046fe20000400000 */
[C---:B------:R-:W-:Y:S01]  /*5ba0*/  FMUL R2, R47.reuse, R5 ;  /* 0x000000052f027220 */ /* 0x040fe20000400000 */
[C---:B------:R-:W-:Y:S01]  /*5bb0*/  FMUL R4, R47.reuse, R8 ;  /* 0x000000082f047220 */ /* 0x040fe20000400000 */
[C---:B------:R-:W-:Y:S01]  /*5bc0*/  FMUL R3, R47.reuse, R6 ;  /* 0x000000062f037220 */ /* 0x040fe20000400000 */
[C---:B------:R-:W-:Y:S01]  /*5bd0*/  FMUL R5, R47.reuse, R9 ;  /* 0x000000092f057220 */ /* 0x040fe20000400000 */
[C---:B------:R-:W-:Y:S01]  /*5be0*/  FMUL R8, R47.reuse, R12 ;  /* 0x0000000c2f087220 */ /* 0x040fe20000400000 */
[C---:B------:R-:W-:Y:S01]  /*5bf0*/  FMUL R6, R47.reuse, R10 ;  /* 0x0000000a2f067220 */ /* 0x040fe20000400000 */
[C---:B------:R-:W-:Y:S01]  /*5c00*/  FMUL R9, R47.reuse, R13 ;  /* 0x0000000d2f097220 */ /* 0x040fe20000400000 */
[----:B------:R-:W-:Y:S01]  /*5c10*/  FMUL R12, R47, R16 ;  /* 0x000000102f0c7220 */ /* 0x000fe20000400000 */
[----:B------:R-:W-:Y:S01]  /*5c20*/  FFMA R0, R49, R50, R0 ;  /* 0x0000003231007223 */ /* 0x000fe20000000000 */
[C---:B------:R-:W-:Y:S01]  /*5c30*/  FMUL R10, R47.reuse, R14 ;  /* 0x0000000e2f0a7220 */ /* 0x040fe20000400000 */
[C---:B------:R-:W-:Y:S01]  /*5c40*/  FMUL R13, R47.reuse, R17 ;  /* 0x000000112f0d7220 */ /* 0x040fe20000400000 */
[----:B------:R-:W-:Y:S01]  /*5c50*/  FMUL R16, R47, R20 ;  /* 0x000000142f107220 */ /* 0x000fe20000400000 */
[----:B------:R-:W-:Y:S01]  /*5c60*/  FFMA R2, R49, R51, R2 ;  /* 0x0000003331027223 */ /* 0x000fe20000000002 */
[C---:B------:R-:W-:Y:S01]  /*5c70*/  FMUL R14, R47.reuse, R18 ;  /* 0x000000122f0e7220 */ /* 0x040fe20000400000 */
        /* <DEDUP_REMOVED lines=8> */
[----:B------:R-:W-:Y:S01]  /*5d00*/  LOP3.LUT R32, R57, 0xffff0000, RZ, 0xc0, !PT ;  /* 0xffff000039207812 */ /* 0x000fe200078ec0ff */
[C---:B------:R-:W-:Y:S01]  /*5d10*/  FMUL R26, R47.reuse, R30 ;  /* 0x0000001e2f1a7220 */ /* 0x040fe20000400000 */
[----:B------:R-:W-:Y:S01]  /*5d20*/  FMUL R29, R47, R33 ;  /* 0x000000212f1d7220 */ /* 0x000fe20000400000 */
[----:B------:R-:W-:Y:S01]  /*5d30*/  SHF.L.U32 R33, R58, 0x10, RZ ;  /* 0x000000103a217819 */ /* 0x000fe200000006ff */
[----:B------:R-:W-:Y:S01]  /*5d40*/  FFMA R3, R49, R52, R3 ;  /* 0x0000003431037223 */ /* 0x000fe20000000003 */
[----:B------:R-:W-:Y:S01]  /*5d50*/  F2FP.BF16.F32.PACK_AB R52, R2, R0 ;  /* 0x000000000234723e */ /* 0x000fe200000010ff */
[----:B------:R-:W-:Y:S01]  /*5d60*/  FMUL R7, R47, R7 ;  /* 0x000000072f077220 */ /* 0x000fe20000400000 */
[----:B------:R-:W-:Y:S01]  /*5d70*/  SHF.L.U32 R0, R59, 0x10, RZ ;  /* 0x000000103b007819 */ /* 0x000fe200000006ff */
[----:B------:R-:W-:Y:S01]  /*5d80*/  FMUL R30, R47, R34 ;  /* 0x000000222f1e7220 */ /* 0x000fe20000400000 */
[----:B------:R-:W-:Y:S01]  /*5d90*/  LOP3.LUT R34, R58, 0xffff0000, RZ, 0xc0, !PT ;  /* 0xffff00003a227812 */ /* 0x000fe200078ec0ff */
[----:B------:R-:W-:Y:S01]  /*5da0*/  FFMA R7, R49, R32, R7 ;  /* 0x0000002031077223 */ /* 0x000fe20000000007 */
[----:B------:R-:W-:Y:S01]  /*5db0*/  LOP3.LUT R2, R59, 0xffff0000, RZ, 0xc0, !PT ;  /* 0xffff00003b027812 */ /* 0x000fe200078ec0ff */
[----:B------:R-:W-:Y:S01]  /*5dc0*/  FFMA R4, R49, R33, R4 ;  /* 0x0000002131047223 */ /* 0x000fe20000000004 */
[----:B------:R-:W-:Y:S01]  /*5dd0*/  FMUL R11, R47, R11 ;  /* 0x0000000b2f0b7220 */ /* 0x000fe20000400000 */
[----:B------:R-:W-:Y:S01]  /*5de0*/  FFMA R5, R49, R34, R5 ;  /* 0x0000002231057223 */ /* 0x000fe20000000005 */
[----:B------:R-:W-:Y:S01]  /*5df0*/  F2FP.BF16.F32.PACK_AB R53, R7, R3 ;  /* 0x000000030735723e */ /* 0x000fe200000010ff */
[C---:B------:R-:W-:Y:S01]  /*5e00*/  FFMA R6, R49.reuse, R0, R6 ;  /* 0x0000000031067223 */ /* 0x040fe20000000006 */
[C---:B------:R-:W-:Y:S01]  /*5e10*/  SHF.L.U32 R0, R60.reuse, 0x10, RZ ;  /* 0x000000103c007819 */ /* 0x040fe200000006ff */
[----:B------:R-:W-:Y:S01]  /*5e20*/  FFMA R11, R49, R2, R11 ;  /* 0x00000002310b7223 */ /* 0x000fe2000000000b */
[----:B------:R-:W-:Y:S01]  /*5e30*/  LOP3.LUT R2, R60, 0xffff0000, RZ, 0xc0, !PT ;  /* 0xffff00003c027812 */ /* 0x000fe200078ec0ff */
[----:B------:R-:W-:Y:S01]  /*5e40*/  FMUL R15, R47, R15 ;  /* 0x0000000f2f0f7220 */ /* 0x000fe20000400000 */
[----:B------:R-:W-:Y:S01]  /*5e50*/  SHF.L.U32 R3, R61, 0x10, RZ ;  /* 0x000000103d037819 */ /* 0x000fe200000006ff */
[----:B------:R-:W-:Y:S01]  /*5e60*/  FFMA R8, R49, R0, R8 ;  /* 0x0000000031087223 */ /* 0x000fe20000000008 */
[----:B------:R-:W-:Y:S01]  /*5e70*/  LOP3.LUT R0, R61, 0xffff0000, RZ, 0xc0, !PT ;  /* 0xffff00003d007812 */ /* 0x000fe200078ec0ff */
[C---:B------:R-:W-:Y:S01]  /*5e80*/  FFMA R9, R49.reuse, R2, R9 ;  /* 0x0000000231097223 */ /* 0x040fe20000000009 */
[C---:B------:R-:W-:Y:S01]  /*5e90*/  SHF.L.U32 R2, R62.reuse, 0x10, RZ ;  /* 0x000000103e027819 */ /* 0x040fe200000006ff */
[----:B------:R-:W-:Y:S01]  /*5ea0*/  FFMA R10, R49, R3, R10 ;  /* 0x00000003310a7223 */ /* 0x000fe2000000000a */
[----:B------:R-:W-:Y:S01]  /*5eb0*/  SHF.L.U32 R3, R63, 0x10, RZ ;  /* 0x000000103f037819 */ /* 0x000fe200000006ff */
[C---:B------:R-:W-:Y:S01]  /*5ec0*/  FFMA R15, R49.reuse, R0, R15 ;  /* 0x00000000310f7223 */ /* 0x040fe2000000000f */
[----:B------:R-:W-:Y:S01]  /*5ed0*/  LOP3.LUT R0, R62, 0xffff0000, RZ, 0xc0, !PT ;  /* 0xffff00003e007812 */ /* 0x000fe200078ec0ff */
[----:B------:R-:W-:Y:S01]  /*5ee0*/  FFMA R12, R49, R2, R12 ;  /* 0x00000002310c7223 */ /* 0x000fe2000000000c */
[C---:B------:R-:W-:Y:S01]  /*5ef0*/  SHF.L.U32 R2, R68.reuse, 0x10, RZ ;  /* 0x0000001044027819 */ /* 0x040fe200000006ff */
[----:B------:R-:W-:Y:S01]  /*5f00*/  FMUL R19, R47, R19 ;  /* 0x000000132f137220 */ /* 0x000fe20000400000 */
[----:B------:R-:W-:Y:S01]  /*5f10*/  F2FP.BF16.F32.PACK_AB R54, R5, R4 ;  /* 0x000000040536723e */ /* 0x000fe200000010ff */
[----:B------:R-:W-:Y:S01]  /*5f20*/  FFMA R13, R49, R0, R13 ;  /* 0x00000000310d7223 */ /* 0x000fe2000000000d */
[----:B------:R-:W-:Y:S01]  /*5f30*/  LOP3.LUT R0, R63, 0xffff0000, RZ, 0xc0, !PT ;  /* 0xffff00003f007812 */ /* 0x000fe200078ec0ff */
[----:B------:R-:W-:Y:S01]  /*5f40*/  FFMA R14, R49, R3, R14 ;  /* 0x00000003310e7223 */ /* 0x000fe2000000000e */
[----:B------:R-:W-:Y:S01]  /*5f50*/  LOP3.LUT R3, R68, 0xffff0000, RZ, 0xc0, !PT ;  /* 0xffff000044037812 */ /* 0x000fe200078ec0ff */
[----:B------:R-:W-:Y:S01]  /*5f60*/  FMUL R23, R47, R23 ;  /* 0x000000172f177220 */ /* 0x000fe20000400000 */
[----:B------:R-:W-:Y:S01]  /*5f70*/  F2FP.BF16.F32.PACK_AB R55, R11, R6 ;  /* 0x000000060b37723e */ /* 0x000fe200000010ff */
[----:B------:R-:W-:Y:S01]  /*5f80*/  FFMA R19, R49, R0, R19 ;  /* 0x0000000031137223 */ /* 0x000fe20000000013 */
[----:B------:R-:W-:Y:S01]  /*5f90*/  SHF.L.U32 R0, R69, 0x10, RZ ;  /* 0x0000001045007819 */ /* 0x000fe200000006ff */
[----:B------:R-:W-:Y:S01]  /*5fa0*/  FFMA R16, R49, R2, R16 ;  /* 0x0000000231107223 */ /* 0x000fe20000000010 */
[----:B------:R-:W-:Y:S01]  /*5fb0*/  LOP3.LUT R2, R69, 0xffff0000, RZ, 0xc0, !PT ;  /* 0xffff000045027812 */ /* 0x000fe200078ec0ff */
[----:B------:R-:W-:Y:S01]  /*5fc0*/  FFMA R17, R49, R3, R17 ;  /* 0x0000000331117223 */ /* 0x000fe20000000011 */
[----:B------:R-:W-:Y:S01]  /*5fd0*/  SHF.L.U32 R3, R71, 0x10, RZ ;  /* 0x0000001047037819 */ /* 0x000fe200000006ff */
[----:B------:R-:W-:Y:S01]  /*5fe0*/  FFMA R18, R49, R0, R18 ;  /* 0x0000000031127223 */ /* 0x000fe20000000012 */
[C---:B------:R-:W-:Y:S01]  /*5ff0*/  SHF.L.U32 R0, R70.reuse, 0x10, RZ ;  /* 0x0000001046007819 */ /* 0x040fe200000006ff */
[----:B------:R1:W-:Y:S01]  /*6000*/  STS.128 [R100], R52 ;  /* 0x0000003464007388 */ /* 0x0003e20000000c00 */
[----:B------:R-:W-:Y:S01]  /*6010*/  F2FP.BF16.F32.PACK_AB R8, R9, R8 ;  /* 0x000000080908723e */ /* 0x000fe200000010ff */
[C---:B------:R-:W-:Y:S01]  /*6020*/  FFMA R23, R49.reuse, R2, R23 ;  /* 0x0000000231177223 */ /* 0x040fe20000000017 */
[----:B------:R-:W-:Y:S01]  /*6030*/  LOP3.LUT R2, R70, 0xffff0000, RZ, 0xc0, !PT ;  /* 0xffff000046027812 */ /* 0x000fe200078ec0ff */
[----:B------:R-:W-:Y:S01]  /*6040*/  FFMA R20, R49, R0, R20 ;  /* 0x0000000031147223 */ /* 0x000fe20000000014 */
[----:B------:R-:W-:Y:S01]  /*6050*/  LOP3.LUT R0, R71, 0xffff0000, RZ, 0xc0, !PT ;  /* 0xffff000047007812 */ /* 0x000fe200078ec0ff */
[----:B------:R-:W-:Y:S01]  /*6060*/  FMUL R27, R47, R27 ;  /* 0x0000001b2f1b7220 */ /* 0x000fe20000400000 */
[----:B------:R-:W-:Y:S01]  /*6070*/  F2FP.BF16.F32.PACK_AB R9, R15, R10 ;  /* 0x0000000a0f09723e */ /* 0x000fe200000010ff */
[C---:B------:R-:W-:Y:S01]  /*6080*/  FFMA R21, R49.reuse, R2, R21 ;  /* 0x0000000231157223 */ /* 0x040fe20000000015 */
[C---:B------:R-:W-:Y:S01]  /*6090*/  FFMA R22, R49.reuse, R3, R22 ;  /* 0x0000000331167223 */ /* 0x040fe20000000016 */
[----:B------:R-:W-:Y:S01]  /*60a0*/  FFMA R27, R49, R0, R27 ;  /* 0x00000000311b7223 */ /* 0x000fe2000000001b */
[C---:B------:R-:W-:Y:S01]  /*60b0*/  SHF.L.U32 R2, R76.reuse, 0x10, RZ ;  /* 0x000000104c027819 */ /* 0x040fe200000006ff */
[C---:B------:R-:W-:Y:S01]  /*60c0*/  FMUL R31, R47.reuse, R31 ;  /* 0x0000001f2f1f7220 */ /* 0x040fe20000400000 */
[----:B------:R-:W-:Y:S01]  /*60d0*/  LOP3.LUT R0, R76, 0xffff0000, RZ, 0xc0, !PT ;  /* 0xffff00004c007812 */ /* 0x000fe200078ec0ff */
[----:B------:R-:W-:Y:S01]  /*60e0*/  FMUL R35, R47, R35 ;  /* 0x000000232f237220 */ /* 0x000fe20000400000 */
[----:B------:R-:W-:Y:S01]  /*60f0*/  SHF.L.U32 R3, R77, 0x10, RZ ;  /* 0x000000104d037819 */ /* 0x000fe200000006ff */
[----:B------:R-:W-:Y:S01]  /*6100*/  FFMA R24, R49, R2, R24 ;  /* 0x0000000231187223 */ /* 0x000fe20000000018 */
[----:B------:R-:W-:Y:S01]  /*6110*/  F2FP.BF16.F32.PACK_AB R10, R13, R12 ;  /* 0x0000000c0d0a723e */ /* 0x000fe200000010ff */
[----:B------:R-:W-:Y:S01]  /*6120*/  FFMA R25, R49, R0, R25 ;  /* 0x0000000031197223 */ /* 0x000fe20000000019 */
[----:B------:R-:W-:Y:S01]  /*6130*/  F2FP.BF16.F32.PACK_AB R11, R19, R14 ;  /* 0x0000000e130b723e */ /* 0x000fe200000010ff */
[----:B------:R-:W-:Y:S01]  /*6140*/  FFMA R26, R49, R3, R26 ;  /* 0x00000003311a7223 */ /* 0x000fe2000000001a */
[----:B------:R-:W-:Y:S02]  /*6150*/  LOP3.LUT R0, R77, 0xffff0000, RZ, 0xc0, !PT ;  /* 0xffff00004d007812 */ /* 0x000fe400078ec0ff */
[C---:B------:R-:W-:Y:S01]  /*6160*/  SHF.L.U32 R2, R78.reuse, 0x10, RZ ;  /* 0x000000104e027819 */ /* 0x040fe200000006ff */
[----:B------:R1:W-:Y:S01]  /*6170*/  STS.128 [R99+0x10], R8 ;  /* 0x0000100863007388 */ /* 0x0003e20000000c00 */
[----:B------:R-:W-:Y:S01]  /*6180*/  LOP3.LUT R3, R78, 0xffff0000, RZ, 0xc0, !PT ;  /* 0xffff00004e037812 */ /* 0x000fe200078ec0ff */
[----:B------:R-:W-:Y:S01]  /*6190*/  FFMA R31, R49, R0, R31 ;  /* 0x00000000311f7223 */ /* 0x000fe2000000001f */
[----:B------:R-:W-:Y:S01]  /*61a0*/  SHF.L.U32 R4, R79, 0x10, RZ ;  /* 0x000000104f047819 */ /* 0x000fe200000006ff */
[----:B------:R-:W-:Y:S01]  /*61b0*/  FFMA R28, R49, R2, R28 ;  /* 0x00000002311c7223 */ /* 0x000fe2000000001c */
[----:B------:R-:W-:Y:S01]  /*61c0*/  F2FP.BF16.F32.PACK_AB R16, R17, R16 ;  /* 0x000000101110723e */ /* 0x000fe200000010ff */
[----:B------:R-:W-:Y:S01]  /*61d0*/  FFMA R29, R49, R3, R29 ;  /* 0x00000003311d7223 */ /* 0x000fe2000000001d */
[----:B------:R-:W-:Y:S01]  /*61e0*/  LOP3.LUT R5, R79, 0xffff0000, RZ, 0xc0, !PT ;  /* 0xffff00004f057812 */ /* 0x000fe200078ec0ff */
[----:B------:R-:W-:Y:S01]  /*61f0*/  FFMA R30, R49, R4, R30 ;  /* 0x00000004311e7223 */ /* 0x000fe2000000001e */
[----:B------:R-:W-:Y:S02]  /*6200*/  F2FP.BF16.F32.PACK_AB R17, R23, R18 ;  /* 0x000000121711723e */ /* 0x000fe400000010ff */
[----:B------:R-:W-:Y:S01]  /*6210*/  F2FP.BF16.F32.PACK_AB R18, R21, R20 ;  /* 0x000000141512723e */ /* 0x000fe200000010ff */
[----:B------:R-:W-:Y:S01]  /*6220*/  FFMA R35, R49, R5, R35 ;  /* 0x0000000531237223 */ /* 0x000fe20000000023 */
[----:B------:R-:W-:Y:S02]  /*6230*/  F2FP.BF16.F32.PACK_AB R19, R27, R22 ;  /* 0x000000161b13723e */ /* 0x000fe400000010ff */
[----:B------:R-:W-:Y:S02]  /*6240*/  F2FP.BF16.F32.PACK_AB R24, R25, R24 ;  /* 0x000000181918723e */ /* 0x000fe400000010ff */
[----:B------:R-:W-:Y:S01]  /*6250*/  F2FP.BF16.F32.PACK_AB R25, R31, R26 ;  /* 0x0000001a1f19723e */ /* 0x000fe200000010ff */
[----:B------:R1:W-:Y:S01]  /*6260*/  STS.128 [R98+0x20], R16 ;  /* 0x0000201062007388 */ /* 0x0003e20000000c00 */
[----:B------:R-:W-:Y:S02]  /*6270*/  F2FP.BF16.F32.PACK_AB R26, R29, R28 ;  /* 0x0000001c1d1a723e */ /* 0x000fe400000010ff */
[----:B------:R-:W-:Y:S05]  /*6280*/  F2FP.BF16.F32.PACK_AB R27, R35, R30 ;  /* 0x0000001e231b723e */ /* 0x000fea00000010ff */
[----:B------:R1:W-:Y:S01]  /*6290*/  STS.128 [R106+0x30], R24 ;  /* 0x000030186a007388 */ /* 0x0003e20000000c00 */
[----:B------:R-:W-:Y:S01]  /*62a0*/  @!PT LDS RZ, [RZ] ;  /* 0x00000000fffff984 */ /* 0x000fe20000000800 */
[----:B------:R-:W-:Y:S01]  /*62b0*/  @!PT LDS RZ, [RZ] ;  /* 0x00000000fffff984 */ /* 0x000fe20000000800 */
[----:B------:R-:W-:Y:S01]  /*62c0*/  @!PT LDS RZ, [RZ] ;  /* 0x00000000fffff984 */ /* 0x000fe20000000800 */
[----:B------:R-:W-:Y:S01]  /*62d0*/  @!PT LDS RZ, [RZ] ;  /* 0x00000000fffff984 */ /* 0x000fe20000000800 */
[----:B------:R2:W-:Y:S07]  /*62e0*/  MEMBAR.ALL.CTA ;  /* 0x0000000000007992 */ /* 0x0005ee0000008000 */
[----:B--2---:R-:W2:Y:S02]  /*62f0*/  FENCE.VIEW.ASYNC.S ;  /* 0x00000000000073c6 */ /* 0x004ea40000000000 */
[----:B--2---:R-:W-:Y:S06]  /*6300*/  BAR.SYNC.DEFER_BLOCKING 0x1, 0x80 ;  /* 0x0042000000007b1d */ /* 0x004fec0000010000 */
[----:B------:R-:W-:Y:S05]  /*6310*/  @P0 BRA `(.L_x_99) ;  /* 0x0000000000280947 */ /* 0x000fea0003800000 */
[----:B------:R-:W-:Y:S02]  /*6320*/  UIADD3 UR4, UPT, UPT, UR48, 0x200, URZ ;  /* 0x0000020030047890 */ /* 0x000fe4000fffe0ff */
[----:B------:R-:W-:Y:S01]  /*6330*/  UIADD3 UR6, UP0, UPT, UR52, 0x680, URZ ;  /* 0x0000068034067890 */ /* 0x000fe2000ff1e0ff */
[----:B------:R-:W-:Y:S03]  /*6340*/  UMOV UR43, UR36 ;  /* 0x00000024002b7c82 */ /* 0x000fe60008000000 */
[----:B------:R-:W-:Y:S01]  /*6350*/  MOV R93, UR4 ;  /* 0x00000004005d7c02 */ /* 0x000fe20008000f00 */
[----:B------:R-:W-:Y:S03]  /*6360*/  UIADD3.X UR7, UPT, UPT, URZ, UR53, URZ, UP0, !UPT ;  /* 0x00000035ff077290 */ /* 0x000fe600087fe4ff */
[----:B------:R-:W-:Y:S11]  /*6370*/  R2UR UR40, R93 ;  /* 0x000000005d2872ca */ /* 0x000ff600000e0000 */
[----:B------:R-:W-:Y:S02]  /*6380*/  @!UPT UIADD3 URZ, UPT, UPT, URZ, URZ, URZ ;  /* 0x000000fffffff290 */ /* 0x000fe4000fffe0ff */
[----:B------:R2:W-:Y:S01]  /*6390*/  UTMASTG.3D [UR40], [UR6] ;  /* 0x00000028060073b5 */ /* 0x0005e20008010000 */
[----:B------:R0:W-:Y:S01]  /*63a0*/  UTMACMDFLUSH ;  /* 0x00000000000079b7 */ /* 0x0001e20000000000 */
[----:B--2---:R-:W-:Y:S04]  /*63b0*/  DEPBAR.LE SB0, 0x1 ;  /* 0x000080400000791a */ /* 0x004fe80000000000 */
.L_x_99:
[----:B------:R-:W-:Y:S05]  /*63c0*/  BSYNC.RECONVERGENT B0 ;  /* 0x0000000000007941 */ /* 0x000fea0003800200 */
.L_x_98:
[----:B------:R-:W-:Y:S01]  /*63d0*/  BAR.SYNC.DEFER_BLOCKING 0x1, 0x80 ;  /* 0x0042000000007b1d */ /* 0x000fe20000010000 */
[----:B------:R-:W-:Y:S01]  /*63e0*/  ISETP.NE.AND P1, PT, R107, RZ, PT ;  /* 0x000000ff6b00720c */ /* 0x000fe20003f25270 */
[----:B------:R-:W-:Y:S01]  /*63f0*/  UISETP.NE.AND UP0, UPT, UR49, URZ, UPT ;  /* 0x000000ff3100728c */ /* 0x000fe2000bf05270 */
[----:B------:R-:W-:Y:S11]  /*6400*/  LEA R2, R65, UR48, 0x3 ;  /* 0x0000003041027c11 */ /* 0x000ff6000f8e18ff */
[----:B------:R-:W-:Y:S01]  /*6410*/  @P1 SHF.L.U32 R3, R97, 0x1f, RZ ;  /* 0x0000001f61031819 */ /* 0x000fe200000006ff */
[----:B------:R-:W-:Y:S06]  /*6420*/  BRA.U !UP0, `(.L_x_100) ;  /* 0x0000000108247547 */ /* 0x000fec000b800000 */
[----:B------:R-:W-:Y:S01]  /*6430*/  IMAD.U32 R4, RZ, RZ, UR51 ;  /* 0x00000033ff047e24 */ /* 0x000fe2000f8e00ff */
[----:B------:R-:W-:Y:S01]  /*6440*/  MOV R0, UR37 ;  /* 0x0000002500007c02 */ /* 0x000fe20008000f00 */
[----:B------:R-:W-:Y:S03]  /*6450*/  UIADD3 UR51, UPT, UPT, UR51, 0x1, URZ ;  /* 0x0000000133337890 */ /* 0x000fe6000fffe0ff */
[----:B------:R-:W-:Y:S01]  /*6460*/  @P1 LEA R4, R4, UR48, 0x3 ;  /* 0x0000003004041c11 */ /* 0x000fe2000f8e18ff */
[----:B------:R-:W-:Y:S04]  /*6470*/  UISETP.NE.AND UP0, UPT, UR51, 0x4, UPT ;  /* 0x000000043300788c */ /* 0x000fe8000bf05270 */
[----:B------:R-:W-:Y:S01]  /*6480*/  @P1 VIADD R4, R4, 0x60 ;  /* 0x0000006004041836 */ /* 0x000fe20000000000 */
[----:B------:R-:W-:Y:S04]  /*6490*/  USEL UR51, UR51, URZ, UP0 ;  /* 0x000000ff33337287 */ /* 0x000fe80008000000 */
[----:B------:R-:W-:Y:S04]  /*64a0*/  @P1 PRMT R0, R0, 0x654, R4 ;  /* 0x0000065400001816 */ /* 0x000fe80000000004 */
[----:B------:R2:W-:Y:S04]  /*64b0*/  @P1 SYNCS.ARRIVE.TRANS64.RED.A1T0 RZ, [R0+URZ], RZ ;  /* 0x000000ff00ff19a7 */ /* 0x0005e800081004ff */
.L_x_100:
[----:B------:R-:W4:Y:S01]  /*64c0*/  @P1 SYNCS.PHASECHK.TRANS64.TRYWAIT P0, [R2+URZ+0x40], R3 ;  /* 0x00004003020015a7 */ /* 0x000f2200080011ff */
[----:B------:R-:W-:Y:S01]  /*64d0*/  BSSY B1, `(.L_x_101) ;  /* 0x0000016000017945 */ /* 0x000fe20003800000 */
[----:B----4-:R-:W-:Y:S03]  /*64e0*/  @P1 SEL R66, RZ, 0x1, !P0 ;  /* 0x00000001ff421807 */ /* 0x010fe60004000000 */
[----:B------:R-:W-:Y:S05]  /*64f0*/  @!P1 BRA `(.L_x_102) ;  /* 0x00000000004c9947 */ /* 0x000fea0003800000 */
[----:B------:R-:W-:Y:S01]  /*6500*/  ISETP.NE.AND P0, PT, R66, RZ, PT ;  /* 0x000000ff4200720c */ /* 0x000fe20003f05270 */
[----:B------:R-:W-:Y:S01]  /*6510*/  BSSY B0, `(.L_x_103) ;  /* 0x000000b000007945 */ /* 0x000fe20003800000 */
[----:B------:R-:W-:Y:S11]  /*6520*/  ISETP.NE.AND P1, PT, R67, RZ, PT ;  /* 0x000000ff4300720c */ /* 0x000ff60003f25270 */
[----:B------:R-:W-:Y:S02]  /*6530*/  @!UPT UIADD3 URZ, UPT, UPT, URZ, URZ, URZ ;  /* 0x000000fffffff290 */ /* 0x000fe4000fffe0ff */
[C---:B------:R-:W-:Y:S01]  /*6540*/  @P1 IMAD R6, R65.reuse, 0x2000, R100 ;  /* 0x0000200041061824 */ /* 0x040fe200078e0264 */
[C---:B------:R-:W-:Y:S01]  /*6550*/  @P1 LEA R4, R65.reuse, R98, 0xd ;  /* 0x0000006241041211 */ /* 0x040fe200078e68ff */
[C---:B------:R-:W-:Y:S02]  /*6560*/  @P1 IMAD R5, R65.reuse, 0x2000, R99 ;  /* 0x0000200041051824 */ /* 0x040fe400078e0263 */
[----:B------:R-:W-:Y:S01]  /*6570*/  @P1 IMAD R3, R65, 0x2000, R106 ;  /* 0x0000200041031824 */ /* 0x000fe200078e026a */
[----:B------:R-:W-:Y:S06]  /*6580*/  @P0 BRA `(.L_x_104) ;  /* 0x00000000000c0947 */ /* 0x000fec0003800000 */
[----:B--2---:R-:W-:Y:S04]  /*6590*/  SHF.L.U32 R0, R97, 0x1f, RZ ;  /* 0x0000001f61007819 */ /* 0x004fe800000006ff */
[----:B------:R-:W2:Y:S02]  /*65a0*/  SYNCS.PHASECHK.TRANS64.TRYWAIT P0, [R2+URZ+0x40], R0 ;  /* 0x00004000020075a7 */ /* 0x000ea400080011ff */
[----:B--2---:R-:W-:Y:S05]  /*65b0*/  @!P0 BRA `(.L_x_105) ;  /* 0x0000003000648947 */ /* 0x004fea0003800000 */
.L_x_104:
[----:B------:R-:W-:Y:S05]  /*65c0*/  BSYNC B0 ;  /* 0x0000000000007941 */ /* 0x000fea0003800000 */
.L_x_103:
[----:B------:R-:W-:Y:S02]  /*65d0*/  ISETP.NE.AND P0, PT, R67, RZ, PT ;  /* 0x000000ff4300720c */ /* 0x000fe40003f05270 */
[----:B------:R-:W-:Y:S11]  /*65e0*/  IADD3 R65, PT, PT, R65, 0x1, RZ ;  /* 0x0000000141417810 */ /* 0x000ff60007ffe0ff */
[----:B------:R4:W1:Y:S04]  /*65f0*/  @P0 LDS.128 R56, [R6] ;  /* 0x0000000006380984 */ /* 0x0008680000000c00 */
[----:B------:R4:W1:Y:S04]  /*6600*/  @P0 LDS.128 R60, [R5+0x10] ;  /* 0x00001000053c0984 */ /* 0x0008680000000c00 */
[----:B------:R4:W1:Y:S04]  /*6610*/  @P0 LDS.128 R68, [R4+0x20] ;  /* 0x0000200004440984 */ /* 0x0008680000000c00 */
[----:B------:R4:W1:Y:S02]  /*6620*/  @P0 LDS.128 R76, [R3+0x30] ;  /* 0x00003000034c0984 */ /* 0x0008640000000c00 */
.L_x_102:
[----:B------:R-:W-:Y:S05]  /*6630*/  BSYNC B1 ;  /* 0x0000000000017941 */ /* 0x000fea0003800000 */
.L_x_101:
[----:B--2---:R-:W-:Y:S05]  /*6640*/  VIADD R0, R48, 0x20 ;  /* 0x0000002030007836 */ /* 0x004fea0000000000 */
[----:B------:R-:W-:Y:S04]  /*6650*/  SHF.R.U32.HI R0, RZ, 0x15, R0 ;  /* 0x00000015ff007819 */ /* 0x000fe80000011600 */
[----:B------:R-:W-:Y:S11]  /*6660*/  LOP3.LUT P0, RZ, R0, 0x3, R92, 0x48, !PT ;  /* 0x0000000300ff7812 */ /* 0x000ff6000780485c */
[----:B------:R-:W-:Y:S02]  /*6670*/  @!UPT UIADD3 URZ, UPT, UPT, URZ, URZ, URZ ;  /* 0x000000fffffff290 */ /* 0x000fe4000fffe0ff */
[----:B------:R-:W-:Y:S05]  /*6680*/  @!P0 BRA `(.L_x_106) ;  /* 0x0000000000408947 */ /* 0x000fea0003800000 */
[----:B------:R-:W2:Y:S01]  /*6690*/  LDCU.64 UR8, c[0x4][0x70] ;  /* 0x01000e00ff0877ac */ /* 0x000ea20008000a00 */
[----:B----4-:R-:W-:Y:S01]  /*66a0*/  MOV R3, 0x0 ;  /* 0x0000000000037802 */ /* 0x010fe20000000f00 */
[----:B------:R-:W-:Y:S02]  /*66b0*/  HFMA2 R12, -RZ, RZ, 0, 5.9604644775390625e-08 ;  /* 0x00000001ff0c7431 */ /* 0x000fe400000001ff */
[----:B-1----:R-:W-:Y:S02]  /*66c0*/  IMAD.MOV.U32 R8, RZ, RZ, 0x192 ;  /* 0x00000192ff087424 */ /* 0x002fe400078e00ff */
[----:B------:R-:W-:Y:S01]  /*66d0*/  IMAD.MOV.U32 R13, RZ, RZ, RZ ;  /* 0x000000ffff0d7224 */ /* 0x000fe200078e00ff */
[----:B------:R-:W1:Y:S01]  /*66e0*/  LDCU.64 UR6, c[0x4][0x78] ;  /* 0x01000f00ff0677ac */ /* 0x000e620008000a00 */
[----:B------:R-:W4:Y:S01]  /*66f0*/  LDC.64 R2, c[0x4][R3] ;  /* 0x0100000003027b82 */ /* 0x000f220000000a00 */
[----:B------:R-:W5:Y:S01]  /*6700*/  LDCU.64 UR4, c[0x4][0x10] ;  /* 0x01000200ff0477ac */ /* 0x000f620008000a00 */
[----:B--2---:R-:W-:Y:S01]  /*6710*/  MOV R5, UR9 ;  /* 0x0000000900057c02 */ /* 0x004fe20008000f00 */
[----:B------:R-:W-:Y:S01]  /*6720*/  IMAD.U32 R4, RZ, RZ, UR8 ;  /* 0x00000008ff047e24 */ /* 0x000fe2000f8e00ff */
[----:B-1----:R-:W-:Y:S01]  /*6730*/  MOV R7, UR7 ;  /* 0x0000000700077c02 */ /* 0x002fe20008000f00 */
[----:B------:R-:W-:Y:S01]  /*6740*/  IMAD.U32 R6, RZ, RZ, UR6 ;  /* 0x00000006ff067e24 */ /* 0x000fe2000f8e00ff */
[----:B-----5:R-:W-:Y:S01]  /*6750*/  MOV R11, UR5 ;  /* 0x00000005000b7c02 */ /* 0x020fe20008000f00 */
[----:B------:R-:W-:Y:S02]  /*6760*/  IMAD.U32 R10, RZ, RZ, UR4 ;  /* 0x00000004ff0a7e24 */ /* 0x000fe4000f8e00ff */
[----:B------:R-:W-:Y:S07]  /*6770*/  LEPC R20, `(.L_x_106) ;  /* 0x000000001014794e */ /* 0x000fee0000000000 */
[----:B---34-:R-:W-:Y:S05]  /*6780*/  CALL.ABS.NOINC R2 ;  /* 0x0000000002007343 */ /* 0x018fea0003c00000 */
.L_x_106:
[----:B------:R-:W-:Y:S01]  /*6790*/  ISETP.NE.AND P6, PT, R107, RZ, PT ;  /* 0x000000ff6b00720c */ /* 0x000fe20003fc5270 */
[----:B------:R-:W-:Y:S05]  /*67a0*/  WARPSYNC.ALL ;  /* 0x0000000000007948 */ /* 0x000fea0003800000 */
[----:B------:R-:W-:Y:S01]  /*67b0*/  R2UR UR4, R48 ;  /* 0x00000000300472ca */ /* 0x000fe200000e0000 */
[----:B------:R-:W-:Y:S01]  /*67c0*/  BSSY.RECONVERGENT B0, `(.L_x_107) ;  /* 0x000008f000007945 */ /* 0x000fe20003800200 */
[----:B------:R-:W-:Y:S02]  /*67d0*/  MOV R50, UR51 ;  /* 0x0000003300327c02 */ /* 0x000fe40008000f00 */
[----:B-1--4-:R-:W-:Y:S02]  /*67e0*/  SHF.L.U32 R3, R56, 0x10, RZ ;  /* 0x0000001038037819 */ /* 0x012fe400000006ff */
[----:B------:R-:W-:Y:S02]  /*67f0*/  MOV R72, UR37 ;  /* 0x0000002500487c02 */ /* 0x000fe40008000f00 */
[----:B------:R-:W-:Y:S02]  /*6800*/  @P6 LEA R50, R50, UR48, 0x3 ;  /* 0x0000003032326c11 */ /* 0x000fe4000f8e18ff */
[C---:B------:R-:W-:Y:S02]  /*6810*/  LOP3.LUT R51, R57.reuse, 0xffff0000, RZ, 0xc0, !PT ;  /* 0xffff000039337812 */ /* 0x040fe400078ec0ff */
[----:B------:R-:W-:Y:S01]  /*6820*/  @P6 IADD3 R50, PT, PT, R50, 0x60, RZ ;  /* 0x0000006032326810 */ /* 0x000fe20007ffe0ff */
[----:B------:R-:W1:Y:S01]  /*6830*/  LDTM.x32 R4, tmem[UR4+0x20] ;  /* 0x00002004000479ee */ /* 0x000e6200082c0000 */
[----:B------:R-:W-:Y:S02]  /*6840*/  ISETP.NE.AND P0, PT, R102, RZ, PT ;  /* 0x000000ff6600720c */ /* 0x000fe40003f05270 */
[----:B------:R-:W-:Y:S02]  /*6850*/  @P6 PRMT R72, R72, 0x654, R50 ;  /* 0x0000065448486816 */ /* 0x000fe40000000032 */
[----:B------:R-:W-:Y:S01]  /*6860*/  SHF.L.U32 R50, R57, 0x10, RZ ;  /* 0x0000001039327819 */ /* 0x000fe200000006ff */
[C---:B-1----:R-:W-:Y:S01]  /*6870*/  FMUL R0, R47.reuse, R4 ;  /* 0x000000042f007220 */ /* 0x042fe20000400000 */
[----:B------:R-:W-:Y:S01]  /*6880*/  LOP3.LUT R4, R56, 0xffff0000, RZ, 0xc0, !PT ;  /* 0xffff000038047812 */ /* 0x000fe200078ec0ff */
[C---:B------:R-:W-:Y:S01]  /*6890*/  FMUL R2, R47.reuse, R5 ;  /* 0x000000052f027220 */ /* 0x040fe20000400000 */
[----:B------:R-:W-:Y:S01]  /*68a0*/  FMUL R7, R47, R7 ;  /* 0x000000072f077220 */ /* 0x000fe20000400000 */
[----:B------:R-:W-:Y:S01]  /*68b0*/  FFMA R0, R49, R3, R0 ;  /* 0x0000000331007223 */ /* 0x000fe20000000000 */
[----:B------:R-:W-:Y:S01]  /*68c0*/  FMUL R3, R47, R6 ;  /* 0x000000062f037220 */ /* 0x000fe20000400000 */
[----:B------:R-:W-:Y:S01]  /*68d0*/  FFMA R2, R49, R4, R2 ;  /* 0x0000000431027223 */ /* 0x000fe20000000002 */
[C---:B------:R-:W-:Y:S01]  /*68e0*/  FMUL R4, R47.reuse, R8 ;  /* 0x000000082f047220 */ /* 0x040fe20000400000 */
[C---:B------:R-:W-:Y:S01]  /*68f0*/  FMUL R8, R47.reuse, R12 ;  /* 0x0000000c2f087220 */ /* 0x040fe20000400000 */
[C---:B------:R-:W-:Y:S01]  /*6900*/  FMUL R12, R47.reuse, R16 ;  /* 0x000000102f0c7220 */ /* 0x040fe20000400000 */
[C---:B------:R-:W-:Y:S01]  /*6910*/  FMUL R16, R47.reuse, R20 ;  /* 0x000000142f107220 */ /* 0x040fe20000400000 */
[----:B------:R-:W-:Y:S01]  /*6920*/  F2FP.BF16.F32.PACK_AB R52, R2, R0 ;  /* 0x000000000234723e */ /* 0x000fe200000010ff */
[C---:B------:R-:W-:Y:S01]  /*6930*/  FMUL R20, R47.reuse, R24 ;  /* 0x000000182f147220 */ /* 0x040fe20000400000 */
[C---:B------:R-:W-:Y:S01]  /*6940*/  LOP3.LUT R0, R58.reuse, 0xffff0000, RZ, 0xc0, !PT ;  /* 0xffff00003a007812 */ /* 0x040fe200078ec0ff */
[----:B------:R-:W-:Y:S01]  /*6950*/  FMUL R24, R47, R28 ;  /* 0x0000001c2f187220 */ /* 0x000fe20000400000 */
[----:B------:R-:W-:Y:S01]  /*6960*/  SHF.L.U32 R2, R59, 0x10, RZ ;  /* 0x000000103b027819 */ /* 0x000fe200000006ff */
[C---:B------:R-:W-:Y:S01]  /*6970*/  FMUL R28, R47.reuse, R32 ;  /* 0x000000202f1c7220 */ /* 0x040fe20000400000 */
[----:B------:R-:W-:Y:S01]  /*6980*/  SHF.L.U32 R32, R58, 0x10, RZ ;  /* 0x000000103a207819 */ /* 0x000fe200000006ff */
[----:B------:R-:W-:Y:S01]  /*6990*/  FMUL R5, R47, R9 ;  /* 0x000000092f057220 */ /* 0x000fe20000400000 */
[C---:B------:R-:W-:Y:S01]  /*69a0*/  FFMA R3, R49.reuse, R50, R3 ;  /* 0x0000003231037223 */ /* 0x040fe20000000003 */
[----:B------:R-:W-:Y:S01]  /*69b0*/  FFMA R7, R49, R51, R7 ;  /* 0x0000003331077223 */ /* 0x000fe20000000007 */
[----:B------:R-:W-:Y:S01]  /*69c0*/  FMUL R6, R47, R10 ;  /* 0x0000000a2f067220 */ /* 0x000fe20000400000 */
[----:B------:R-:W-:Y:S01]  /*69d0*/  FFMA R4, R49, R32, R4 ;  /* 0x0000002031047223 */ /* 0x000fe20000000004 */
[----:B------:R-:W-:Y:S01]  /*69e0*/  LOP3.LUT R32, R59, 0xffff0000, RZ, 0xc0, !PT ;  /* 0xffff00003b207812 */ /* 0x000fe200078ec0ff */
[----:B------:R-:W-:Y:S01]  /*69f0*/  FFMA R5, R49, R0, R5 ;  /* 0x0000000031057223 */ /* 0x000fe20000000005 */
[C---:B------:R-:W-:Y:S01]  /*6a00*/  SHF.L.U32 R0, R60.reuse, 0x10, RZ ;  /* 0x000000103c007819 */ /* 0x040fe200000006ff */
[----:B------:R-:W-:Y:S01]  /*6a10*/  FMUL R11, R47, R11 ;  /* 0x0000000b2f0b7220 */ /* 0x000fe20000400000 */
[----:B------:R-:W-:Y:S01]  /*6a20*/  F2FP.BF16.F32.PACK_AB R53, R7, R3 ;  /* 0x000000030735723e */ /* 0x000fe200000010ff */
[C---:B------:R-:W-:Y:S01]  /*6a30*/  FFMA R6, R49.reuse, R2, R6 ;  /* 0x0000000231067223 */ /* 0x040fe20000000006 */
[----:B------:R-:W-:Y:S01]  /*6a40*/  LOP3.LUT R2, R60, 0xffff0000, RZ, 0xc0, !PT ;  /* 0xffff00003c027812 */ /* 0x000fe200078ec0ff */
[----:B------:R-:W-:Y:S01]  /*6a50*/  FFMA R11, R49, R32, R11 ;  /* 0x00000020310b7223 */ /* 0x000fe2000000000b */
[----:B------:R-:W-:Y:S01]  /*6a60*/  SHF.L.U32 R3, R61, 0x10, RZ ;  /* 0x000000103d037819 */ /* 0x000fe200000006ff */
[----:B------:R-:W-:Y:S01]  /*6a70*/  FFMA R8, R49, R0, R8 ;  /* 0x0000000031087223 */ /* 0x000fe20000000008 */
[----:B------:R-:W-:Y:S01]  /*6a80*/  LOP3.LUT R0, R61, 0xffff0000, RZ, 0xc0, !PT ;  /* 0xffff00003d007812 */ /* 0x000fe200078ec0ff */
[----:B------:R-:W-:Y:S01]  /*6a90*/  FMUL R9, R47, R13 ;  /* 0x0000000d2f097220 */ /* 0x000fe20000400000 */
[----:B------:R-:W-:Y:S01]  /*6aa0*/  F2FP.BF16.F32.PACK_AB R54, R5, R4 ;  /* 0x000000040536723e */ /* 0x000fe200000010ff */
[----:B------:R-:W-:Y:S01]  /*6ab0*/  FMUL R10, R47, R14 ;  /* 0x0000000e2f0a7220 */ /* 0x000fe20000400000 */
[----:B------:R-:W-:Y:S01]  /*6ac0*/  F2FP.BF16.F32.PACK_AB R55, R11, R6 ;  /* 0x000000060b37723e */ /* 0x000fe200000010ff */
[----:B------:R-:W-:Y:S01]  /*6ad0*/  FMUL R15, R47, R15 ;  /* 0x0000000f2f0f7220 */ /* 0x000fe20000400000 */
[----:B------:R-:W-:Y:S01]  /*6ae0*/  SHF.L.U32 R4, R77, 0x10, RZ ;  /* 0x000000104d047819 */ /* 0x000fe200000006ff */
[C---:B------:R-:W-:Y:S01]  /*6af0*/  FFMA R9, R49.reuse, R2, R9 ;  /* 0x0000000231097223 */ /* 0x040fe20000000009 */
[C---:B------:R-:W-:Y:S01]  /*6b00*/  SHF.L.U32 R2, R62.reuse, 0x10, RZ ;  /* 0x000000103e027819 */ /* 0x040fe200000006ff */
[C---:B------:R-:W-:Y:S01]  /*6b10*/  FFMA R10, R49.reuse, R3, R10 ;  /* 0x00000003310a7223 */ /* 0x040fe2000000000a */
[----:B------:R-:W-:Y:S01]  /*6b20*/  LOP3.LUT R3, R62, 0xffff0000, RZ, 0xc0, !PT ;  /* 0xffff00003e037812 */ /* 0x000fe200078ec0ff */
[----:B------:R-:W-:Y:S01]  /*6b30*/  FFMA R15, R49, R0, R15 ;  /* 0x00000000310f7223 */ /* 0x000fe2000000000f */
[----:B------:R-:W-:Y:S01]  /*6b40*/  SHF.L.U32 R0, R63, 0x10, RZ ;  /* 0x000000103f007819 */ /* 0x000fe200000006ff */
[----:B------:R-:W-:Y:S01]  /*6b50*/  FMUL R13, R47, R17 ;  /* 0x000000112f0d7220 */ /* 0x000fe20000400000 */
[----:B------:R-:W-:Y:S01]  /*6b60*/  F2FP.BF16.F32.PACK_AB R8, R9, R8 ;  /* 0x000000080908723e */ /* 0x000fe200000010ff */
[----:B------:R-:W-:Y:S01]  /*6b70*/  FMUL R14, R47, R18 ;  /* 0x000000122f0e7220 */ /* 0x000fe20000400000 */
[----:B------:R-:W-:Y:S01]  /*6b80*/  F2FP.BF16.F32.PACK_AB R9, R15, R10 ;  /* 0x0000000a0f09723e */ /* 0x000fe200000010ff */
[----:B------:R-:W-:Y:S01]  /*6b90*/  FFMA R12, R49, R2, R12 ;  /* 0x00000002310c7223 */ /* 0x000fe2000000000c */
[----:B------:R-:W-:Y:S01]  /*6ba0*/  LOP3.LUT R2, R63, 0xffff0000, RZ, 0xc0, !PT ;  /* 0xffff00003f027812 */ /* 0x000fe200078ec0ff */
[----:B------:R-:W-:Y:S01]  /*6bb0*/  FFMA R13, R49, R3, R13 ;  /* 0x00000003310d7223 */ /* 0x000fe2000000000d */
[----:B------:R-:W-:Y:S01]  /*6bc0*/  SHF.L.U32 R3, R69, 0x10, RZ ;  /* 0x0000001045037819 */ /* 0x000fe200000006ff */
[----:B------:R-:W-:Y:S01]  /*6bd0*/  FFMA R14, R49, R0, R14 ;  /* 0x00000000310e7223 */ /* 0x000fe2000000000e */
[C---:B------:R-:W-:Y:S01]  /*6be0*/  SHF.L.U32 R0, R68.reuse, 0x10, RZ ;  /* 0x0000001044007819 */ /* 0x040fe200000006ff */
[----:B------:R-:W-:Y:S01]  /*6bf0*/  FMUL R19, R47, R19 ;  /* 0x000000132f137220 */ /* 0x000fe20000400000 */
[----:B------:R-:W-:Y:S01]  /*6c00*/  F2FP.BF16.F32.PACK_AB R10, R13, R12 ;  /* 0x0000000c0d0a723e */ /* 0x000fe200000010ff */
[----:B------:R-:W-:Y:S01]  /*6c10*/  FMUL R17, R47, R21 ;  /* 0x000000152f117220 */ /* 0x000fe20000400000 */
[----:B------:R-:W-:Y:S01]  /*6c20*/  LOP3.LUT R5, R79, 0xffff0000, RZ, 0xc0, !PT ;  /* 0xffff00004f057812 */ /* 0x000fe200078ec0ff */
[C---:B------:R-:W-:Y:S01]  /*6c30*/  FFMA R19, R49.reuse, R2, R19 ;  /* 0x0000000231137223 */ /* 0x040fe20000000013 */
[----:B------:R-:W-:Y:S01]  /*6c40*/  LOP3.LUT R2, R68, 0xffff0000, RZ, 0xc0, !PT ;  /* 0xffff000044027812 */ /* 0x000fe200078ec0ff */
[----:B------:R1:W-:Y:S01]  /*6c50*/  STS.128 [R100+0x2000], R52 ;  /* 0x0020003464007388 */ /* 0x0003e20000000c00 */
[----:B------:R-:W-:Y:S01]  /*6c60*/  FFMA R16, R49, R0, R16 ;  /* 0x0000000031107223 */ /* 0x000fe20000000010 */
[----:B------:R-:W-:Y:S01]  /*6c70*/  LOP3.LUT R0, R69, 0xffff0000, RZ, 0xc0, !PT ;  /* 0xffff000045007812 */ /* 0x000fe200078ec0ff */
[----:B------:R-:W-:Y:S01]  /*6c80*/  FMUL R18, R47, R22 ;  /* 0x000000162f127220 */ /* 0x000fe20000400000 */
[----:B------:R-:W-:Y:S01]  /*6c90*/  F2FP.BF16.F32.PACK_AB R11, R19, R14 ;  /* 0x0000000e130b723e */ /* 0x000fe200000010ff */
[----:B------:R-:W-:Y:S01]  /*6ca0*/  FMUL R23, R47, R23 ;  /* 0x000000172f177220 */ /* 0x000fe20000400000 */
[C---:B------:R-:W-:Y:S01]  /*6cb0*/  FFMA R17, R49.reuse, R2, R17 ;  /* 0x0000000231117223 */ /* 0x040fe20000000011 */
[C---:B------:R-:W-:Y:S01]  /*6cc0*/  SHF.L.U32 R2, R70.reuse, 0x10, RZ ;  /* 0x0000001046027819 */ /* 0x040fe200000006ff */
[----:B------:R-:W-:Y:S01]  /*6cd0*/  FFMA R18, R49, R3, R18 ;  /* 0x0000000331127223 */ /* 0x000fe20000000012 */
[----:B------:R-:W-:Y:S01]  /*6ce0*/  SHF.L.U32 R3, R71, 0x10, RZ ;  /* 0x0000001047037819 */ /* 0x000fe200000006ff */
[----:B------:R1:W-:Y:S01]  /*6cf0*/  STS.128 [R99+0x2010], R8 ;  /* 0x0020100863007388 */ /* 0x0003e20000000c00 */
[----:B------:R-:W-:Y:S01]  /*6d00*/  F2FP.BF16.F32.PACK_AB R16, R17, R16 ;  /* 0x000000101110723e */ /* 0x000fe200000010ff */
[----:B------:R-:W-:Y:S01]  /*6d10*/  FFMA R23, R49, R0, R23 ;  /* 0x0000000031177223 */ /* 0x000fe20000000017 */
[----:B------:R-:W-:Y:S01]  /*6d20*/  LOP3.LUT R0, R70, 0xffff0000, RZ, 0xc0, !PT ;  /* 0xffff000046007812 */ /* 0x000fe200078ec0ff */
[C---:B------:R-:W-:Y:S01]  /*6d30*/  FMUL R21, R47.reuse, R25 ;  /* 0x000000192f157220 */ /* 0x040fe20000400000 */
[----:B------:R-:W-:Y:S01]  /*6d40*/  FMUL R22, R47, R26 ;  /* 0x0000001a2f167220 */ /* 0x000fe20000400000 */
[C---:B------:R-:W-:Y:S01]  /*6d50*/  FFMA R20, R49.reuse, R2, R20 ;  /* 0x0000000231147223 */ /* 0x040fe20000000014 */
[C---:B------:R-:W-:Y:S01]  /*6d60*/  SHF.L.U32 R2, R76.reuse, 0x10, RZ ;  /* 0x000000104c027819 */ /* 0x040fe200000006ff */
[----:B------:R-:W-:Y:S01]  /*6d70*/  FFMA R21, R49, R0, R21 ;  /* 0x0000000031157223 */ /* 0x000fe20000000015 */
[----:B------:R-:W-:Y:S01]  /*6d80*/  LOP3.LUT R0, R71, 0xffff0000, RZ, 0xc0, !PT ;  /* 0xffff000047007812 */ /* 0x000fe200078ec0ff */
[----:B------:R-:W-:Y:S01]  /*6d90*/  FFMA R22, R49, R3, R22 ;  /* 0x0000000331167223 */ /* 0x000fe20000000016 */
[C---:B------:R-:W-:Y:S01]  /*6da0*/  FMUL R27, R47.reuse, R27 ;  /* 0x0000001b2f1b7220 */ /* 0x040fe20000400000 */
[----:B------:R-:W-:Y:S01]  /*6db0*/  LOP3.LUT R3, R76, 0xffff0000, RZ, 0xc0, !PT ;  /* 0xffff00004c037812 */ /* 0x000fe200078ec0ff */
[C---:B------:R-:W-:Y:S01]  /*6dc0*/  FMUL R25, R47.reuse, R29 ;  /* 0x0000001d2f197220 */ /* 0x040fe20000400000 */
[----:B------:R-:W-:Y:S01]  /*6dd0*/  FMUL R26, R47, R30 ;  /* 0x0000001e2f1a7220 */ /* 0x000fe20000400000 */
[C---:B------:R-:W-:Y:S01]  /*6de0*/  FFMA R27, R49.reuse, R0, R27 ;  /* 0x00000000311b7223 */ /* 0x040fe2000000001b */
[----:B------:R-:W-:Y:S01]  /*6df0*/  FFMA R24, R49, R2, R24 ;  /* 0x0000000231187223 */ /* 0x000fe20000000018 */
[----:B------:R-:W-:Y:S01]  /*6e00*/  LOP3.LUT R0, R77, 0xffff0000, RZ, 0xc0, !PT ;  /* 0xffff00004d007812 */ /* 0x000fe200078ec0ff */
[----:B------:R-:W-:Y:S01]  /*6e10*/  FFMA R25, R49, R3, R25 ;  /* 0x0000000331197223 */ /* 0x000fe20000000019 */
[----:B------:R-:W-:Y:S01]  /*6e20*/  FMUL R31, R47, R31 ;  /* 0x0000001f2f1f7220 */ /* 0x000fe20000400000 */
[C---:B------:R-:W-:Y:S01]  /*6e30*/  SHF.L.U32 R2, R78.reuse, 0x10, RZ ;  /* 0x000000104e027819 */ /* 0x040fe200000006ff */
[----:B------:R-:W-:Y:S01]  /*6e40*/  FFMA R26, R49, R4, R26 ;  /* 0x00000004311a7223 */ /* 0x000fe2000000001a */
[----:B------:R-:W-:Y:S01]  /*6e50*/  LOP3.LUT R3, R78, 0xffff0000, RZ, 0xc0, !PT ;  /* 0xffff00004e037812 */ /* 0x000fe200078ec0ff */
[----:B------:R-:W-:Y:S01]  /*6e60*/  FMUL R29, R47, R33 ;  /* 0x000000212f1d7220 */ /* 0x000fe20000400000 */
[----:B------:R-:W-:Y:S01]  /*6e70*/  SHF.L.U32 R4, R79, 0x10, RZ ;  /* 0x000000104f047819 */ /* 0x000fe200000006ff */
[----:B------:R-:W-:Y:S01]  /*6e80*/  FMUL R30, R47, R34 ;  /* 0x000000222f1e7220 */ /* 0x000fe20000400000 */
[----:B------:R-:W-:Y:S01]  /*6e90*/  F2FP.BF16.F32.PACK_AB R17, R23, R18 ;  /* 0x000000121711723e */ /* 0x000fe200000010ff */
[----:B------:R-:W-:Y:S01]  /*6ea0*/  FFMA R31, R49, R0, R31 ;  /* 0x00000000311f7223 */ /* 0x000fe2000000001f */
[----:B------:R-:W-:Y:S01]  /*6eb0*/  FMUL R35, R47, R35 ;  /* 0x000000232f237220 */ /* 0x000fe20000400000 */
[----:B------:R-:W-:Y:S01]  /*6ec0*/  F2FP.BF16.F32.PACK_AB R18, R21, R20 ;  /* 0x000000141512723e */ /* 0x000fe200000010ff */
[----:B------:R-:W-:Y:S01]  /*6ed0*/  FFMA R28, R49, R2, R28 ;  /* 0x00000002311c7223 */ /* 0x000fe2000000001c */
[----:B------:R-:W-:Y:S01]  /*6ee0*/  F2FP.BF16.F32.PACK_AB R19, R27, R22 ;  /* 0x000000161b13723e */ /* 0x000fe200000010ff */
[C---:B------:R-:W-:Y:S01]  /*6ef0*/  FFMA R29, R49.reuse, R3, R29 ;  /* 0x00000003311d7223 */ /* 0x040fe2000000001d */
[C---:B------:R-:W-:Y:S01]  /*6f00*/  FFMA R30, R49.reuse, R4, R30 ;  /* 0x00000004311e7223 */ /* 0x040fe2000000001e */
[----:B------:R-:W-:Y:S01]  /*6f10*/  FFMA R35, R49, R5, R35 ;  /* 0x0000000531237223 */ /* 0x000fe20000000023 */
[----:B------:R-:W-:Y:S01]  /*6f20*/  F2FP.BF16.F32.PACK_AB R24, R25, R24 ;  /* 0x000000181918723e */ /* 0x000fe200000010ff */
[----:B------:R1:W-:Y:S01]  /*6f30*/  STS.128 [R98+0x2020], R16 ;  /* 0x0020201062007388 */ /* 0x0003e20000000c00 */
[----:B------:R-:W-:Y:S02]  /*6f40*/  F2FP.BF16.F32.PACK_AB R25, R31, R26 ;  /* 0x0000001a1f19723e */ /* 0x000fe400000010ff */
[----:B------:R-:W-:Y:S02]  /*6f50*/  F2FP.BF16.F32.PACK_AB R26, R29, R28 ;  /* 0x0000001c1d1a723e */ /* 0x000fe400000010ff */
[----:B------:R-:W-:Y:S02]  /*6f60*/  F2FP.BF16.F32.PACK_AB R27, R35, R30 ;  /* 0x0000001e231b723e */ /* 0x000fe400000010ff */
[----:B------:R-:W-:Y:S02]  /*6f70*/  LEA R0, R65, UR48, 0x3 ;  /* 0x0000003041007c11 */ /* 0x000fe4000f8e18ff */
[----:B------:R-:W-:Y:S01]  /*6f80*/  @P6 SHF.L.U32 R2, R97, 0x1f, RZ ;  /* 0x0000001f61026819 */ /* 0x000fe200000006ff */
        /* <DEDUP_REMOVED lines=9> */
[----:B------:R-:W-:Y:S02]  /*7020*/  UIADD3 UR8, UP0, UPT, UR52, 0x680, URZ ;  /* 0x0000068034087890 */ /* 0x000fe4000ff1e0ff */
[----:B------:R-:W-:Y:S02]  /*7030*/  UIADD3 UR5, UPT, UPT, UR41, 0x20, URZ ;  /* 0x0000002029057890 */ /* 0x000fe4000fffe0ff */
[----:B------:R-:W-:Y:S02]  /*7040*/  UIADD3 UR4, UPT, UPT, UR48, 0x2200, URZ ;  /* 0x0000220030047890 */ /* 0x000fe4000fffe0ff */
[----:B------:R-:W-:Y:S01]  /*7050*/  UIADD3.X UR9, UPT, UPT, URZ, UR53, URZ, UP0, !UPT ;  /* 0x00000035ff097290 */ /* 0x000fe200087fe4ff */
[----:B------:R-:W-:Y:S01]  /*7060*/  UMOV UR6, UR42 ;  /* 0x0000002a00067c82 */ /* 0x000fe20008000000 */
[----:B------:R-:W-:Y:S07]  /*7070*/  UMOV UR7, UR36 ;  /* 0x0000002400077c82 */ /* 0x000fee0008000000 */
[----:B------:R2:W-:Y:S01]  /*7080*/  UTMASTG.3D [UR4], [UR8] ;  /* 0x00000004080073b5 */ /* 0x0005e20008010000 */
[----:B------:R0:W-:Y:S01]  /*7090*/  UTMACMDFLUSH ;  /* 0x00000000000079b7 */ /* 0x0001e20000000000 */
[----:B--2---:R-:W-:Y:S04]  /*70a0*/  DEPBAR.LE SB0, 0x1 ;  /* 0x000080400000791a */ /* 0x004fe80000000000 */
.L_x_108:
[----:B------:R-:W-:Y:S05]  /*70b0*/  BSYNC.RECONVERGENT B0 ;  /* 0x0000000000007941 */ /* 0x000fea0003800200 */
.L_x_107:
[----:B------:R-:W-:Y:S01]  /*70c0*/  BAR.SYNC.DEFER_BLOCKING 0x1, 0x80 ;  /* 0x0042000000007b1d */ /* 0x000fe20000010000 */
[----:B------:R-:W-:Y:S04]  /*70d0*/  UIADD3 UR40, UPT, UPT, UR51, 0x1, URZ ;  /* 0x0000000133287890 */ /* 0x000fe8000fffe0ff */
[----:B------:R-:W-:Y:S04]  /*70e0*/  UISETP.NE.AND UP0, UPT, UR40, 0x4, UPT ;  /* 0x000000042800788c */ /* 0x000fe8000bf05270 */
[----:B------:R-:W-:Y:S01]  /*70f0*/  USEL UR40, UR40, URZ, UP0 ;  /* 0x000000ff28287287 */ /* 0x000fe20008000000 */
[----:B------:R2:W-:Y:S01]  /*7100*/  @P6 SYNCS.ARRIVE.TRANS64.RED.A1T0 RZ, [R72+URZ], RZ ;  /* 0x000000ff48ff69a7 */ /* 0x0005e200081004ff */
[----:B------:R-:W-:Y:S01]  /*7110*/  BSSY B1, `(.L_x_109) ;  /* 0x0000017000017945 */ /* 0x000fe20003800000 */
[----:B------:R-:W4:Y:S02]  /*7120*/  @P6 SYNCS.PHASECHK.TRANS64.TRYWAIT P0, [R0+URZ+0x40], R2 ;  /* 0x00004002000065a7 */ /* 0x000f2400080011ff */
[----:B----4-:R-:W-:Y:S01]  /*7130*/  @P6 SEL R66, RZ, 0x1, !P0 ;  /* 0x00000001ff426807 */ /* 0x010fe20004000000 */
[----:B--2---:R-:W-:Y:S06]  /*7140*/  @!P6 BRA `(.L_x_110) ;  /* 0x00000000004ce947 */ /* 0x004fec0003800000 */
        /* <DEDUP_REMOVED lines=9> */
[----:B------:R-:W-:Y:S04]  /*71e0*/  SHF.L.U32 R6, R97, 0x1f, RZ ;  /* 0x0000001f61067819 */ /* 0x000fe800000006ff */
[----:B------:R-:W2:Y:S02]  /*71f0*/  SYNCS.PHASECHK.TRANS64.TRYWAIT P0, [R0+URZ+0x40], R6 ;  /* 0x00004006000075a7 */ /* 0x000ea400080011ff */
[----:B--2---:R-:W-:Y:S05]  /*7200*/  @!P0 BRA `(.L_x_113) ;  /* 0x0000002400648947 */ /* 0x004fea0003800000 */
.L_x_112:
[----:B------:R-:W-:Y:S05]  /*7210*/  BSYNC B0 ;  /* 0x0000000000007941 */ /* 0x000fea0003800000 */
.L_x_111:
[----:B------:R-:W-:Y:S02]  /*7220*/  ISETP.NE.AND P0, PT, R67, RZ, PT ;  /* 0x000000ff4300720c */ /* 0x000fe40003f05270 */
[----:B------:R-:W-:Y:S11]  /*7230*/  IADD3 R65, PT, PT, R65, 0x1, RZ ;  /* 0x0000000141417810 */ /* 0x000ff60007ffe0ff */
[----:B------:R4:W1:Y:S04]  /*7240*/  @P0 LDS.128 R56, [R5] ;  /* 0x0000000005380984 */ /* 0x0008680000000c00 */
[----:B------:R4:W1:Y:S04]  /*7250*/  @P0 LDS.128 R60, [R4+0x10] ;  /* 0x00001000043c0984 */ /* 0x0008680000000c00 */
[----:B------:R4:W1:Y:S04]  /*7260*/  @P0 LDS.128 R68, [R3+0x20] ;  /* 0x0000200003440984 */ /* 0x0008680000000c00 */
[----:B------:R4:W1:Y:S02]  /*7270*/  @P0 LDS.128 R76, [R2+0x30] ;  /* 0x00003000024c0984 */ /* 0x0008640000000c00 */
.L_x_110:
[----:B------:R-:W-:Y:S05]  /*7280*/  BSYNC B1 ;  /* 0x0000000000017941 */ /* 0x000fea0003800000 */
.L_x_109:
        /* <DEDUP_REMOVED lines=21> */
.L_x_114:
        /* <DEDUP_REMOVED lines=146> */
.L_x_116:
[----:B------:R-:W-:Y:S05]  /*7d00*/  BSYNC.RECONVERGENT B0 ;  /* 0x0000000000007941 */ /* 0x000fea0003800200 */
.L_x_115:
        /* <DEDUP_REMOVED lines=21> */
.L_x_120:
[----:B------:R-:W-:Y:S05]  /*7e60*/  BSYNC B0 ;  /* 0x0000000000007941 */ /* 0x000fea0003800000 */
.L_x_119:
[----:B------:R-:W-:Y:S11]  /*7e70*/  ISETP.NE.AND P0, PT, R67, RZ, PT ;  /* 0x000000ff4300720c */ /* 0x000ff60003f05270 */
[----:B------:R-:W-:Y:S02]  /*7e80*/  @!UPT UIADD3 URZ, UPT, UPT, URZ, URZ, URZ ;  /* 0x000000fffffff290 */ /* 0x000fe4000fffe0ff */
[----:B------:R4:W1:Y:S04]  /*7e90*/  @P0 LDS.128 R56, [R4] ;  /* 0x0000000004380984 */ /* 0x0008680000000c00 */
[----:B------:R4:W1:Y:S04]  /*7ea0*/  @P0 LDS.128 R60, [R3+0x10] ;  /* 0x00001000033c0984 */ /* 0x0008680000000c00 */
[----:B------:R4:W1:Y:S04]  /*7eb0*/  @P0 LDS.128 R68, [R2+0x20] ;  /* 0x0000200002440984 */ /* 0x0008680000000c00 */
[----:B------:R4:W1:Y:S02]  /*7ec0*/  @P0 LDS.128 R76, [R65+0x30] ;  /* 0x00003000414c0984 */ /* 0x0008640000000c00 */
.L_x_118:
[----:B------:R-:W-:Y:S05]  /*7ed0*/  BSYNC B1 ;  /* 0x0000000000017941 */ /* 0x000fea0003800000 */
.L_x_117:
        /* <DEDUP_REMOVED lines=21> */
.L_x_122:
[----:B------:R-:W-:Y:S01]  /*8030*/  ISETP.NE.AND P0, PT, R102, RZ, PT ;  /* 0x000000ff6600720c */ /* 0x000fe20003f05270 */
[----:B------:R-:W-:Y:S05]  /*8040*/  WARPSYNC.ALL ;  /* 0x0000000000007948 */ /* 0x000fea0003800000 */
[----:B------:R-:W-:Y:S01]  /*8050*/  R2UR UR4, R48 ;  /* 0x00000000300472ca */ /* 0x000fe200000e0000 */
[----:B------:R-:W-:Y:S01]  /*8060*/  BSSY.RECONVERGENT B0, `(.L_x_123) ;  /* 0x000008c000007945 */ /* 0x000fe20003800200 */
[----:B------:R-:W-:Y:S02]  /*8070*/  R2UR UR5, R64 ;  /* 0x00000000400572ca */ /* 0x000fe400000e0000 */
[C---:B-1----:R-:W-:Y:S02]  /*8080*/  SHF.L.U32 R0, R56.reuse, 0x10, RZ ;  /* 0x0000001038007819 */ /* 0x042fe400000006ff */
[----:B----4-:R-:W-:Y:S02]  /*8090*/  LOP3.LUT R2, R56, 0xffff0000, RZ, 0xc0, !PT ;  /* 0xffff000038027812 */ /* 0x010fe400078ec0ff */
[C---:B------:R-:W-:Y:S02]  /*80a0*/  SHF.L.U32 R3, R57.reuse, 0x10, RZ ;  /* 0x0000001039037819 */ /* 0x040fe400000006ff */
[----:B------:R-:W-:Y:S02]  /*80b0*/  LOP3.LUT R48, R57, 0xffff0000, RZ, 0xc0, !PT ;  /* 0xffff000039307812 */ /* 0x000fe400078ec0ff */
[C---:B------:R-:W-:Y:S01]  /*80c0*/  SHF.L.U32 R50, R58.reuse, 0x10, RZ ;  /* 0x000000103a327819 */ /* 0x040fe200000006ff */
[----:B------:R-:W1:Y:S01]  /*80d0*/  LDTM.x32 R4, tmem[UR4+0x60] ;  /* 0x00006004000479ee */ /* 0x000e6200082c0000 */
[----:B------:R-:W-:Y:S01]  /*80e0*/  LOP3.LUT R51, R58, 0xffff0000, RZ, 0xc0, !PT ;  /* 0xffff00003a337812 */ /* 0x000fe200078ec0ff */
[----:B------:R-:W-:Y:S01]  /*80f0*/  NOP ;  /* 0x0000000000007918 */ /* 0x000fe20000000000 */
[C---:B------:R-:W-:Y:S01]  /*8100*/  SHF.L.U32 R52, R59.reuse, 0x10, RZ ;  /* 0x000000103b347819 */ /* 0x040fe200000006ff */
[----:B------:R-:W-:Y:S01]  /*8110*/  UIADD3 UR5, UPT, UPT, UR5, 0xd0, URZ ;  /* 0x000000d005057890 */ /* 0x000fe2000fffe0ff */
[----:B------:R-:W-:Y:S02]  /*8120*/  LOP3.LUT R53, R59, 0xffff0000, RZ, 0xc0, !PT ;  /* 0xffff00003b357812 */ /* 0x000fe400078ec0ff */
[C---:B------:R-:W-:Y:S01]  /*8130*/  SHF.L.U32 R54, R60.reuse, 0x10, RZ ;  /* 0x000000103c367819 */ /* 0x040fe200000006ff */
[----:B------:R-:W-:Y:S01]  /*8140*/  UPRMT UR5, UR37, 0x654, UR5 ;  /* 0x0000065425057896 */ /* 0x000fe20008000005 */
[----:B------:R-:W-:Y:S02]  /*8150*/  LOP3.LUT R55, R60, 0xffff0000, RZ, 0xc0, !PT ;  /* 0xffff00003c377812 */ /* 0x000fe400078ec0ff */
[C---:B------:R-:W-:Y:S02]  /*8160*/  SHF.L.U32 R56, R61.reuse, 0x10, RZ ;  /* 0x000000103d387819 */ /* 0x040fe400000006ff */
[----:B------:R-:W-:Y:S02]  /*8170*/  LOP3.LUT R57, R61, 0xffff0000, RZ, 0xc0, !PT ;  /* 0xffff00003d397812 */ /* 0x000fe400078ec0ff */
[C---:B------:R-:W-:Y:S02]  /*8180*/  SHF.L.U32 R58, R62.reuse, 0x10, RZ ;  /* 0x000000103e3a7819 */ /* 0x040fe400000006ff */
[----:B------:R-:W-:Y:S01]  /*8190*/  LOP3.LUT R59, R62, 0xffff0000, RZ, 0xc0, !PT ;  /* 0xffff00003e3b7812 */ /* 0x000fe200078ec0ff */
[----:B-1----:R-:W-:Y:S01]  /*81a0*/  SYNCS.ARRIVE.TRANS64.RED.A1T0 RZ, [UR5], RZ ;  /* 0x000000ffffff79a7 */ /* 0x002fe20008100405 */
[C---:B------:R-:W-:Y:S02]  /*81b0*/  SHF.L.U32 R60, R63.reuse, 0x10, RZ ;  /* 0x000000103f3c7819 */ /* 0x040fe400000006ff */
[----:B------:R-:W-:Y:S02]  /*81c0*/  LOP3.LUT R61, R63, 0xffff0000, RZ, 0xc0, !PT ;  /* 0xffff00003f3d7812 */ /* 0x000fe400078ec0ff */
[C---:B------:R-:W-:Y:S01]  /*81d0*/  SHF.L.U32 R62, R68.reuse, 0x10, RZ ;  /* 0x00000010443e7819 */ /* 0x040fe200000006ff */
[C---:B------:R-:W-:Y:S01]  /*81e0*/  FMUL R4, R47.reuse, R4 ;  /* 0x000000042f047220 */ /* 0x040fe20000400000 */
[C---:B------:R-:W-:Y:S01]  /*81f0*/  FMUL R5, R47.reuse, R5 ;  /* 0x000000052f057220 */ /* 0x040fe20000400000 */
[----:B------:R-:W-:Y:S01]  /*8200*/  FMUL R6, R47, R6 ;  /* 0x000000062f067220 */ /* 0x000fe20000400000 */
[----:B------:R-:W-:Y:S01]  /*8210*/  LOP3.LUT R63, R68, 0xffff0000, RZ, 0xc0, !PT ;  /* 0xffff0000443f7812 */ /* 0x000fe200078ec0ff */
[C---:B------:R-:W-:Y:S01]  /*8220*/  FFMA R4, R49.reuse, R0, R4 ;  /* 0x0000000031047223 */ /* 0x040fe20000000004 */
[----:B------:R-:W-:Y:S01]  /*8230*/  FFMA R5, R49, R2, R5 ;  /* 0x0000000231057223 */ /* 0x000fe20000000005 */
[----:B------:R-:W-:Y:S01]  /*8240*/  SHF.L.U32 R64, R69, 0x10, RZ ;  /* 0x0000001045407819 */ /* 0x000fe200000006ff */
[----:B------:R-:W-:Y:S01]  /*8250*/  FFMA R6, R49, R3, R6 ;  /* 0x0000000331067223 */ /* 0x000fe20000000006 */
[----:B------:R-:W-:Y:S01]  /*8260*/  FMUL R7, R47, R7 ;  /* 0x000000072f077220 */ /* 0x000fe20000400000 */
[----:B------:R-:W-:Y:S01]  /*8270*/  LOP3.LUT R65, R69, 0xffff0000, RZ, 0xc0, !PT ;  /* 0xffff000045417812 */ /* 0x000fe200078ec0ff */
[----:B------:R-:W-:Y:S01]  /*8280*/  FMUL R8, R47, R8 ;  /* 0x000000082f087220 */ /* 0x000fe20000400000 */
[----:B------:R-:W-:Y:S01]  /*8290*/  F2FP.BF16.F32.PACK_AB R4, R5, R4 ;  /* 0x000000040504723e */ /* 0x000fe200000010ff */
[----:B------:R-:W-:Y:S01]  /*82a0*/  FFMA R7, R49, R48, R7 ;  /* 0x0000003031077223 */ /* 0x000fe20000000007 */
[----:B------:R-:W-:Y:S01]  /*82b0*/  FMUL R9, R47, R9 ;  /* 0x000000092f097220 */ /* 0x000fe20000400000 */
[----:B------:R-:W-:Y:S01]  /*82c0*/  FFMA R8, R49, R50, R8 ;  /* 0x0000003231087223 */ /* 0x000fe20000000008 */
[C---:B------:R-:W-:Y:S01]  /*82d0*/  SHF.L.U32 R66, R70.reuse, 0x10, RZ ;  /* 0x0000001046427819 */ /* 0x040fe200000006ff */
[----:B------:R-:W-:Y:S01]  /*82e0*/  FMUL R0, R47, R10 ;  /* 0x0000000a2f007220 */ /* 0x000fe20000400000 */
[----:B------:R-:W-:Y:S01]  /*82f0*/  F2FP.BF16.F32.PACK_AB R5, R7, R6 ;  /* 0x000000060705723e */ /* 0x000fe200000010ff */
[----:B------:R-:W-:Y:S01]  /*8300*/  FFMA R9, R49, R51, R9 ;  /* 0x0000003331097223 */ /* 0x000fe20000000009 */
[----:B------:R-:W-:Y:S01]  /*8310*/  FMUL R2, R47, R11 ;  /* 0x0000000b2f027220 */ /* 0x000fe20000400000 */
[----:B------:R-:W-:Y:S01]  /*8320*/  FFMA R0, R49, R52, R0 ;  /* 0x0000003431007223 */ /* 0x000fe20000000000 */
[----:B------:R-:W-:Y:S01]  /*8330*/  LOP3.LUT R67, R70, 0xffff0000, RZ, 0xc0, !PT ;  /* 0xffff000046437812 */ /* 0x000fe200078ec0ff */
[----:B------:R-:W-:Y:S01]  /*8340*/  FMUL R3, R47, R12 ;  /* 0x0000000c2f037220 */ /* 0x000fe20000400000 */
[----:B------:R-:W-:Y:S01]  /*8350*/  F2FP.BF16.F32.PACK_AB R6, R9, R8 ;  /* 0x000000080906723e */ /* 0x000fe200000010ff */
[----:B------:R-:W-:Y:S01]  /*8360*/  FFMA R2, R49, R53, R2 ;  /* 0x0000003531027223 */ /* 0x000fe20000000002 */
[----:B------:R-:W-:Y:S01]  /*8370*/  FMUL R10, R47, R13 ;  /* 0x0000000d2f0a7220 */ /* 0x000fe20000400000 */
[----:B------:R-:W-:Y:S01]  /*8380*/  FFMA R3, R49, R54, R3 ;  /* 0x0000003631037223 */ /* 0x000fe20000000003 */
[----:B------:R-:W-:Y:S01]  /*8390*/  SHF.L.U32 R68, R71, 0x10, RZ ;  /* 0x0000001047447819 */ /* 0x000fe200000006ff */
[----:B------:R-:W-:Y:S01]  /*83a0*/  FMUL R11, R47, R14 ;  /* 0x0000000e2f0b7220 */ /* 0x000fe20000400000 */
[----:B------:R-:W-:Y:S01]  /*83b0*/  F2FP.BF16.F32.PACK_AB R7, R2, R0 ;  /* 0x000000000207723e */ /* 0x000fe200000010ff */
[----:B------:R-:W-:Y:S01]  /*83c0*/  FFMA R10, R49, R55, R10 ;  /* 0x00000037310a7223 */ /* 0x000fe2000000000a */
[C---:B------:R-:W-:Y:S01]  /*83d0*/  FMUL R15, R47.reuse, R15 ;  /* 0x0000000f2f0f7220 */ /* 0x040fe20000400000 */
[C---:B------:R-:W-:Y:S01]  /*83e0*/  FMUL R12, R47.reuse, R16 ;  /* 0x000000102f0c7220 */ /* 0x040fe20000400000 */
[----:B------:R-:W-:Y:S01]  /*83f0*/  FMUL R13, R47, R17 ;  /* 0x000000112f0d7220 */ /* 0x000fe20000400000 */
[----:B------:R1:W-:Y:S01]  /*8400*/  STS.128 [R100+0x6000], R4 ;  /* 0x0060000464007388 */ /* 0x0003e20000000c00 */
[----:B------:R-:W-:Y:S01]  /*8410*/  LOP3.LUT R69, R71, 0xffff0000, RZ, 0xc0, !PT ;  /* 0xffff000047457812 */ /* 0x000fe200078ec0ff */
[C---:B------:R-:W-:Y:S01]  /*8420*/  FFMA R11, R49.reuse, R56, R11 ;  /* 0x00000038310b7223 */ /* 0x040fe2000000000b */
[----:B------:R-:W-:Y:S01]  /*8430*/  SHF.L.U32 R70, R76, 0x10, RZ ;  /* 0x000000104c467819 */ /* 0x000fe200000006ff */
[C---:B------:R-:W-:Y:S01]  /*8440*/  FFMA R15, R49.reuse, R57, R15 ;  /* 0x00000039310f7223 */ /* 0x040fe2000000000f */
[----:B------:R-:W-:Y:S01]  /*8450*/  F2FP.BF16.F32.PACK_AB R8, R10, R3 ;  /* 0x000000030a08723e */ /* 0x000fe200000010ff */
[C---:B------:R-:W-:Y:S01]  /*8460*/  FFMA R12, R49.reuse, R58, R12 ;  /* 0x0000003a310c7223 */ /* 0x040fe2000000000c */
[----:B------:R-:W-:Y:S01]  /*8470*/  FFMA R13, R49, R59, R13 ;  /* 0x0000003b310d7223 */ /* 0x000fe2000000000d */
[C---:B------:R-:W-:Y:S01]  /*8480*/  FMUL R14, R47.reuse, R18 ;  /* 0x000000122f0e7220 */ /* 0x040fe20000400000 */
[C---:B------:R-:W-:Y:S01]  /*8490*/  FMUL R19, R47.reuse, R19 ;  /* 0x000000132f137220 */ /* 0x040fe20000400000 */
[C---:B------:R-:W-:Y:S01]  /*84a0*/  FMUL R16, R47.reuse, R20 ;  /* 0x000000142f107220 */ /* 0x040fe20000400000 */
[----:B------:R-:W-:Y:S01]  /*84b0*/  FMUL R17, R47, R21 ;  /* 0x000000152f117220 */ /* 0x000fe20000400000 */
[----:B------:R-:W-:Y:S01]  /*84c0*/  FFMA R14, R49, R60, R14 ;  /* 0x0000003c310e7223 */ /* 0x000fe2000000000e */
        /* <DEDUP_REMOVED lines=9> */
[----:B------:R-:W-:Y:S01]  /*8560*/  F2FP.BF16.F32.PACK_AB R9, R15, R11 ;  /* 0x0000000b0f09723e */ /* 0x000fe200000010ff */
[----:B------:R-:W-:Y:S01]  /*8570*/  FFMA R23, R49, R65, R23 ;  /* 0x0000004131177223 */ /* 0x000fe20000000017 */
[----:B------:R-:W-:Y:S01]  /*8580*/  FMUL R27, R47, R27 ;  /* 0x0000001b2f1b7220 */ /* 0x000fe20000400000 */
[----:B------:R-:W-:Y:S01]  /*8590*/  F2FP.BF16.F32.PACK_AB R10, R13, R12 ;  /* 0x0000000c0d0a723e */ /* 0x000fe200000010ff */
[----:B------:R-:W-:Y:S01]  /*85a0*/  FFMA R20, R49, R66, R20 ;  /* 0x0000004231147223 */ /* 0x000fe20000000014 */
[----:B------:R-:W-:Y:S01]  /*85b0*/  F2FP.BF16.F32.PACK_AB R11, R19, R14 ;  /* 0x0000000e130b723e */ /* 0x000fe200000010ff */
[----:B------:R-:W-:Y:S01]  /*85c0*/  FMUL R24, R47, R28 ;  /* 0x0000001c2f187220 */ /* 0x000fe20000400000 */
[----:B------:R-:W-:Y:S01]  /*85d0*/  LOP3.LUT R71, R76, 0xffff0000, RZ, 0xc0, !PT ;  /* 0xffff00004c477812 */ /* 0x000fe200078ec0ff */
[----:B------:R-:W-:Y:S01]  /*85e0*/  FFMA R21, R49, R67, R21 ;  /* 0x0000004331157223 */ /* 0x000fe20000000015 */
[----:B------:R-:W-:Y:S01]  /*85f0*/  SHF.L.U32 R72, R77, 0x10, RZ ;  /* 0x000000104d487819 */ /* 0x000fe200000006ff */
[----:B------:R1:W-:Y:S01]  /*8600*/  STS.128 [R99+0x6010], R8 ;  /* 0x0060100863007388 */ /* 0x0003e20000000c00 */
[----:B------:R-:W-:Y:S01]  /*8610*/  FMUL R25, R47, R29 ;  /* 0x0000001d2f197220 */ /* 0x000fe20000400000 */
[----:B------:R-:W-:Y:S01]  /*8620*/  FFMA R22, R49, R68, R22 ;  /* 0x0000004431167223 */ /* 0x000fe20000000016 */
[----:B------:R-:W-:Y:S01]  /*8630*/  LOP3.LUT R73, R77, 0xffff0000, RZ, 0xc0, !PT ;  /* 0xffff00004d497812 */ /* 0x000fe200078ec0ff */
[----:B------:R-:W-:Y:S01]  /*8640*/  FMUL R26, R47, R30 ;  /* 0x0000001e2f1a7220 */ /* 0x000fe20000400000 */
[----:B------:R-:W-:Y:S01]  /*8650*/  FFMA R27, R49, R69, R27 ;  /* 0x00000045311b7223 */ /* 0x000fe2000000001b */
[C---:B------:R-:W-:Y:S01]  /*8660*/  SHF.L.U32 R74, R78.reuse, 0x10, RZ ;  /* 0x000000104e4a7819 */ /* 0x040fe200000006ff */
[----:B------:R-:W-:Y:S01]  /*8670*/  FMUL R31, R47, R31 ;  /* 0x0000001f2f1f7220 */ /* 0x000fe20000400000 */
[----:B------:R-:W-:Y:S01]  /*8680*/  FFMA R24, R49, R70, R24 ;  /* 0x0000004631187223 */ /* 0x000fe20000000018 */
[----:B------:R-:W-:Y:S01]  /*8690*/  LOP3.LUT R75, R78, 0xffff0000, RZ, 0xc0, !PT ;  /* 0xffff00004e4b7812 */ /* 0x000fe200078ec0ff */
[----:B------:R-:W-:Y:S01]  /*86a0*/  FMUL R28, R47, R32 ;  /* 0x000000202f1c7220 */ /* 0x000fe20000400000 */
[----:B------:R-:W-:Y:S01]  /*86b0*/  FFMA R25, R49, R71, R25 ;  /* 0x0000004731197223 */ /* 0x000fe20000000019 */
[----:B------:R-:W-:Y:S01]  /*86c0*/  SHF.L.U32 R76, R79, 0x10, RZ ;  /* 0x000000104f4c7819 */ /* 0x000fe200000006ff */
[----:B------:R-:W-:Y:S01]  /*86d0*/  FMUL R29, R47, R33 ;  /* 0x000000212f1d7220 */ /* 0x000fe20000400000 */
[----:B------:R-:W-:Y:S01]  /*86e0*/  F2FP.BF16.F32.PACK_AB R16, R17, R16 ;  /* 0x000000101110723e */ /* 0x000fe200000010ff */
[----:B------:R-:W-:Y:S01]  /*86f0*/  FFMA R26, R49, R72, R26 ;  /* 0x00000048311a7223 */ /* 0x000fe2000000001a */
[----:B------:R-:W-:Y:S01]  /*8700*/  LOP3.LUT R77, R79, 0xffff0000, RZ, 0xc0, !PT ;  /* 0xffff00004f4d7812 */ /* 0x000fe200078ec0ff */
        /* <DEDUP_REMOVED lines=33> */
.L_x_124:
[----:B------:R-:W-:Y:S05]  /*8920*/  BSYNC.RECONVERGENT B0 ;  /* 0x0000000000007941 */ /* 0x000fea0003800200 */
.L_x_123:
[----:B------:R-:W-:Y:S01]  /*8930*/  BAR.SYNC.DEFER_BLOCKING 0x1, 0x80 ;  /* 0x0042000000007b1d */ /* 0x000fe20000010000 */
[----:B------:R-:W-:Y:S01]  /*8940*/  UISETP.NE.AND UP0, UPT, UR49, -0x4, UPT ;  /* 0xfffffffc3100788c */ /* 0x000fe2000bf05270 */
[----:B------:R-:W-:Y:S08]  /*8950*/  IADD3 R45, PT, PT, R45, 0x1, RZ ;  /* 0x000000012d2d7810 */ /* 0x000ff00007ffe0ff */
[----:B------:R-:W-:Y:S05]  /*8960*/  BRA.U !UP0, `(.L_x_125) ;  /* 0x0000000108287547 */ /* 0x000fea000b800000 */
[----:B------:R-:W-:Y:S01]  /*8970*/  ISETP.NE.AND P0, PT, R107, RZ, PT ;  /* 0x000000ff6b00720c */ /* 0x000fe20003f05270 */
[----:B------:R-:W-:Y:S01]  /*8980*/  IMAD.U32 R2, RZ, RZ, UR51 ;  /* 0x00000033ff027e24 */ /* 0x000fe2000f8e00ff */
[----:B------:R-:W-:Y:S01]  /*8990*/  UIADD3 UR51, UPT, UPT, UR51, 0x1, URZ ;  /* 0x0000000133337890 */ /* 0x000fe2000fffe0ff */
[----:B------:R-:W-:Y:S03]  /*89a0*/  IMAD.U32 R0, RZ, RZ, UR37 ;  /* 0x00000025ff007e24 */ /* 0x000fe6000f8e00ff */
[----:B------:R-:W-:Y:S04]  /*89b0*/  UISETP.NE.AND UP0, UPT, UR51, 0x4, UPT ;  /* 0x000000043300788c */ /* 0x000fe8000bf05270 */
[----:B------:R-:W-:Y:S03]  /*89c0*/  USEL UR51, UR51, URZ, UP0 ;  /* 0x000000ff33337287 */ /* 0x000fe60008000000 */
[----:B------:R-:W-:Y:S05]  /*89d0*/  @P0 LEA R2, R2, UR48, 0x3 ;  /* 0x0000003002020c11 */ /* 0x000fea000f8e18ff */
[----:B------:R-:W-:Y:S05]  /*89e0*/  @P0 VIADD R2, R2, 0x60 ;  /* 0x0000006002020836 */ /* 0x000fea0000000000 */
[----:B------:R-:W-:Y:S04]  /*89f0*/  @P0 PRMT R0, R0, 0x654, R2 ;  /* 0x0000065400000816 */ /* 0x000fe80000000002 */
[----:B------:R2:W-:Y:S03]  /*8a00*/  @P0 SYNCS.ARRIVE.TRANS64.RED.A1T0 RZ, [R0+URZ], RZ ;  /* 0x000000ff00ff09a7 */ /* 0x0005e600081004ff */
.L_x_125:
[----:B------:R-:W-:Y:S01]  /*8a10*/  ISETP.NE.AND P2, PT, R103, RZ, PT ;  /* 0x000000ff6700720c */ /* 0x000fe20003f45270 */
[----:B------:R-:W-:Y:S01]  /*8a20*/  UIADD3 UR49, UPT, UPT, UR49, 0x4, URZ ;  /* 0x0000000431317890 */ /* 0x000fe2000fffe0ff */
[----:B------:R-:W-:Y:S01]  /*8a30*/  ISETP.NE.AND P0, PT, R105, 0x2, PT ;  /* 0x000000026900780c */ /* 0x000fe20003f05270 */
[----:B------:R-:W-:Y:S01]  /*8a40*/  IMAD.IADD R14, R43, 0x1, R86 ;  /* 0x000000012b0e7824 */ /* 0x000fe200078e0256 */
[----:B------:R-:W-:Y:S01]  /*8a50*/  ISETP.NE.AND P1, PT, R45, 0x4, PT ;  /* 0x000000042d00780c */ /* 0x000fe20003f25270 */
[----:B------:R-:W-:Y:S01]  /*8a60*/  IMAD.IADD R15, R44, 0x1, R87 ;  /* 0x000000012c0f7824 */ /* 0x000fe200078e0257 */
[----:B------:R-:W-:Y:S02]  /*8a70*/  SEL R2, RZ, 0x1, P0 ;  /* 0x00000001ff027807 */ /* 0x000fe40000000000 */
[----:B--2---:R-:W-:Y:S02]  /*8a80*/  SEL R0, RZ, 0x1, P1 ;  /* 0x00000001ff007807 */ /* 0x004fe40000800000 */
[----:B------:R-:W-:Y:S02]  /*8a90*/  LOP3.LUT R95, R95, R2, RZ, 0x3c, !PT ;  /* 0x000000025f5f7212 */ /* 0x000fe400078e3cff */
[----:B------:R-:W-:Y:S02]  /*8aa0*/  LOP3.LUT R96, R96, R0, RZ, 0x3c, !PT ;  /* 0x0000000060607212 */ /* 0x000fe400078e3cff */
[----:B------:R-:W-:Y:S02]  /*8ab0*/  @P2 R2UR UR36, R94 ;  /* 0x000000005e2422ca */ /* 0x000fe400000e0000 */
[----:B------:R-:W-:Y:S02]  /*8ac0*/  SEL R105, R105, RZ, P0 ;  /* 0x000000ff69697207 */ /* 0x000fe40000000000 */
[----:B------:R-:W-:Y:S01]  /*8ad0*/  SEL R45, R45, RZ, P1 ;  /* 0x000000ff2d2d7207 */ /* 0x000fe20000800000 */
[----:B------:R-:W-:Y:S10]  /*8ae0*/  @P2 BRA `(.L_x_126) ;  /* 0xffffffc000502947 */ /* 0x000ff4000383ffff */
[----:B------:R-:W-:-:S09]  /*8af0*/  UISETP.NE.AND UP0, UPT, UR50, URZ, UPT ;  /* 0x000000ff3200728c */ /* 0x000fd2000bf05270 */
[----:B------:R-:W-:Y:S05]  /*8b00*/  BRA.U !UP0, `(.L_x_127) ;  /* 0x0000000108487547 */ /* 0x000fea000b800000 */
[----:B------:R-:W2:Y:S02]  /*8b10*/  LDCU.64 UR4, c[0x0][0x890] ;  /* 0x00011200ff0477ac */ /* 0x000ea40008000a00 */
[----:B--2---:R-:W-:-:S04]  /*8b20*/  UISETP.NE.U32.AND UP0, UPT, UR4, URZ, UPT ;  /* 0x000000ff0400728c */ /* 0x004fc8000bf05070 */
[----:B------:R-:W-:-:S09]  /*8b30*/  UISETP.NE.AND.EX UP0, UPT, UR5, URZ, UPT, UP0 ;  /* 0x000000ff0500728c */ /* 0x000fd2000bf05300 */
[----:B------:R-:W-:Y:S05]  /*8b40*/  BRA.U UP0, `(.L_x_128) ;  /* 0x00000001000c7547 */ /* 0x000fea000b800000 */
[----:B------:R-:W-:-:S13]  /*8b50*/  FSETP.NEU.AND P0, PT, R49, RZ, PT ;  /* 0x000000ff3100720b */ /* 0x000fda0003f0d000 */
[----:B------:R-:W-:Y:S05]  /*8b60*/  @!P0 EXIT ;  /* 0x000000000000894d */ /* 0x000fea0003800000 */
[----:B------:R-:W-:Y:S05]  /*8b70*/  BRA `(.L_x_127) ;  /* 0x00000000002c7947 */ /* 0x000fea0003800000 */
.L_x_128:
[----:B------:R-:W-:Y:S01]  /*8b80*/  ISETP.NE.AND P0, PT, R104, RZ, PT ;  /* 0x000000ff6800720c */ /* 0x000fe20003f05270 */
[----:B------:R-:W-:-:S12]  /*8b90*/  BSSY.RECONVERGENT B0, `(.L_x_127) ;  /* 0x0000009000007945 */ /* 0x000fd80003800200 */
[----:B------:R-:W-:Y:S05]  /*8ba0*/  @P0 BRA `(.L_x_129) ;  /* 0x0000000000140947 */ /* 0x000fea0003800000 */
[----:B------:R-:W2:Y:S02]  /*8bb0*/  LDCU.64 UR4, c[0x0][0x888] ;  /* 0x00011100ff0477ac */ /* 0x000ea40008000a00 */
[----:B--2---:R-:W-:-:S04]  /*8bc0*/  ISETP.NE.U32.AND P0, PT, RZ, UR4, PT ;  /* 0x00000004ff007c0c */ /* 0x004fc8000bf05070 */
[----:B------:R-:W-:-:S13]  /*8bd0*/  ISETP.NE.AND.EX P0, PT, RZ, UR5, PT, P0 ;  /* 0x00000005ff007c0c */ /* 0x000fda000bf05300 */
[----:B------:R-:W-:Y:S05]  /*8be0*/  @!P0 EXIT ;  /* 0x000000000000894d */ /* 0x000fea0003800000 */
[----:B------:R-:W-:Y:S05]  /*8bf0*/  BRA `(.L_x_130) ;  /* 0x0000000000087947 */ /* 0x000fea0003800000 */
.L_x_129:
[----:B------:R-:W-:-:S13]  /*8c00*/  FSETP.NEU.AND P0, PT, R49, RZ, PT ;  /* 0x000000ff3100720b */ /* 0x000fda0003f0d000 */
[----:B------:R-:W-:Y:S05]  /*8c10*/  @!P0 EXIT ;  /* 0x000000000000894d */ /* 0x000fea0003800000 */
.L_x_130:
[----:B------:R-:W-:Y:S05]  /*8c20*/  BSYNC.RECONVERGENT B0 ;  /* 0x0000000000007941 */ /* 0x000fea0003800200 */
.L_x_127:
[----:B------:R-:W-:Y:S01]  /*8c30*/  ULEA UR4, UR51, UR48, 0x3 ;  /* 0x0000003033047291 */ /* 0x000fe2000f8e18ff */
[----:B------:R-:W-:-:S04]  /*8c40*/  DEPBAR.LE SB0, 0x0 ;  /* 0x000080000000791a */ /* 0x000fc80000000000 */
[----:B------:R-:W-:-:S04]  /*8c50*/  UIADD3 UR4, UPT, UPT, UR4, 0x60, URZ ;  /* 0x0000006004047890 */ /* 0x000fc8000fffe0ff */
[----:B------:R-:W-:-:S09]  /*8c60*/  UPRMT UR4, UR37, 0x654, UR4 ;  /* 0x0000065425047896 */ /* 0x000fd20008000004 */
[----:B------:R-:W-:Y:S01]  /*8c70*/  SYNCS.ARRIVE.TRANS64.RED.A1T0 RZ, [UR4], RZ ;  /* 0x000000ffffff79a7 */ /* 0x000fe20008100404 */
[----:B------:R-:W-:Y:S05]  /*8c80*/  EXIT ;  /* 0x000000000000794d */ /* 0x000fea0003800000 */
.L_x_19:
[----:B--2---:R2:W1:Y:S02]  /*8c90*/  SYNCS.PHASECHK.TRANS64.TRYWAIT P0, [R2+URZ+0x100], R3 ;  /* 0x00010003020075a7 */ /* 0x00446400080011ff */
[----:B-1----:R-:W-:Y:S05]  /*8ca0*/  @!P0 NANOSLEEP.SYNCS 0x989680 ;  /* 0x009896800000895d */ /* 0x002fea0003900000 */
[----:B------:R-:W1:Y:S02]  /*8cb0*/  @!P0 SYNCS.PHASECHK.TRANS64 P0, [R2+URZ+0x100], R3 ;  /* 0x00010003020085a7 */ /* 0x000e6400080010ff */
[----:B-1----:R-:W-:Y:S05]  /*8cc0*/  @!P0 BRA `(.L_x_19) ;  /* 0xfffffffc00f08947 */ /* 0x002fea000383ffff */
[----:B------:R-:W-:Y:S05]  /*8cd0*/  BRA `(.L_x_131) ;  /* 0xffffff8800407947 */ /* 0x000fea000383ffff */
.L_x_22:
[----:B-1----:R-:W-:-:S07]  /*8ce0*/  MOV R2, UR33 ;  /* 0x0000002100027c02 */ /* 0x002fce0008000f00 */
.L_x_132:
[----:B-1----:R1:W2:Y:S02]  /*8cf0*/  SYNCS.PHASECHK.TRANS64.TRYWAIT P0, [R2+URZ+0x20], R4 ;  /* 0x00002004020075a7 */ /* 0x0022a400080011ff */
[----:B--2---:R-:W-:Y:S05]  /*8d00*/  @!P0 NANOSLEEP.SYNCS 0x989680 ;  /* 0x009896800000895d */ /* 0x004fea0003900000 */
[----:B------:R-:W2:Y:S02]  /*8d10*/  @!P0 SYNCS.PHASECHK.TRANS64 P0, [R2+URZ+0x20], R4 ;  /* 0x00002004020085a7 */ /* 0x000ea400080010ff */
[----:B--2---:R-:W-:Y:S05]  /*8d20*/  @!P0 BRA `(.L_x_132) ;  /* 0xfffffffc00f08947 */ /* 0x004fea000383ffff */
[----:B------:R-:W-:Y:S05]  /*8d30*/  BRA `(.L_x_21) ;  /* 0xffffff8800907947 */ /* 0x000fea000383ffff */
.L_x_28:
[----:B-1----:R-:W-:-:S07]  /*8d40*/  MOV R2, UR17 ;  /* 0x0000001100027c02 */ /* 0x002fce0008000f00 */
.L_x_133:
[----:B-1----:R1:W2:Y:S02]  /*8d50*/  SYNCS.PHASECHK.TRANS64.TRYWAIT P0, [R2+URZ+0x20], R4 ;  /* 0x00002004020075a7 */ /* 0x0022a400080011ff */
[----:B--2---:R-:W-:Y:S05]  /*8d60*/  @!P0 NANOSLEEP.SYNCS 0x989680 ;  /* 0x009896800000895d */ /* 0x004fea0003900000 */
[----:B------:R-:W2:Y:S02]  /*8d70*/  @!P0 SYNCS.PHASECHK.TRANS64 P0, [R2+URZ+0x20], R4 ;  /* 0x00002004020085a7 */ /* 0x000ea400080010ff */
[----:B--2---:R-:W-:Y:S05]  /*8d80*/  @!P0 BRA `(.L_x_133) ;  /* 0xfffffffc00f08947 */ /* 0x004fea000383ffff */
[----:B------:R-:W-:Y:S05]  /*8d90*/  BRA `(.L_x_27) ;  /* 0xffffff8c00347947 */ /* 0x000fea000383ffff */
.L_x_32:
[----:B-1----:R1:W2:Y:S02]  /*8da0*/  SYNCS.PHASECHK.TRANS64.TRYWAIT P0, [R2+URZ+0x90], R3 ;  /* 0x00009003020075a7 */ /* 0x0022a400080011ff */
[----:B--2---:R-:W-:Y:S05]  /*8db0*/  @!P0 NANOSLEEP.SYNCS 0x989680 ;  /* 0x009896800000895d */ /* 0x004fea0003900000 */
[----:B------:R-:W2:Y:S02]  /*8dc0*/  @!P0 SYNCS.PHASECHK.TRANS64 P0, [R2+URZ+0x90], R3 ;  /* 0x00009003020085a7 */ /* 0x000ea400080010ff */
[----:B--2---:R-:W-:Y:S05]  /*8dd0*/  @!P0 BRA `(.L_x_32) ;  /* 0xfffffffc00f08947 */ /* 0x004fea000383ffff */
[----:B------:R-:W-:Y:S05]  /*8de0*/  BRA `(.L_x_134) ;  /* 0xffffff8c00c07947 */ /* 0x000fea000383ffff */
.L_x_36:
[----:B----4-:R-:W-:-:S07]  /*8df0*/  MOV R0, UR5 ;  /* 0x0000000500007c02 */ /* 0x010fce0008000f00 */
.L_x_135:
[----:B-1----:R1:W2:Y:S02]  /*8e00*/  SYNCS.PHASECHK.TRANS64.TRYWAIT P0, [R0+URZ], R2 ;  /* 0x00000002000075a7 */ /* 0x0022a400080011ff */
[----:B--2---:R-:W-:Y:S05]  /*8e10*/  @!P0 NANOSLEEP.SYNCS 0x989680 ;  /* 0x009896800000895d */ /* 0x004fea0003900000 */
[----:B------:R-:W2:Y:S02]  /*8e20*/  @!P0 SYNCS.PHASECHK.TRANS64 P0, [R0+URZ], R2 ;  /* 0x00000002000085a7 */ /* 0x000ea400080010ff */
[----:B--2---:R-:W-:Y:S05]  /*8e30*/  @!P0 BRA `(.L_x_135) ;  /* 0xfffffffc00f08947 */ /* 0x004fea000383ffff */
[----:B------:R-:W-:Y:S05]  /*8e40*/  BRA `(.L_x_136) ;  /* 0xffffff9400307947 */ /* 0x000fea000383ffff */
.L_x_37:
[----:B----4-:R-:W-:-:S07]  /*8e50*/  MOV R0, UR5 ;  /* 0x0000000500007c02 */ /* 0x010fce0008000f00 */
.L_x_137:
[----:B-1----:R1:W2:Y:S02]  /*8e60*/  SYNCS.PHASECHK.TRANS64.TRYWAIT P0, [R0+URZ], R3 ;  /* 0x00000003000075a7 */ /* 0x0022a400080011ff */
[----:B--2---:R-:W-:Y:S05]  /*8e70*/  @!P0 NANOSLEEP.SYNCS 0x989680 ;  /* 0x009896800000895d */ /* 0x004fea0003900000 */
[----:B------:R-:W2:Y:S02]  /*8e80*/  @!P0 SYNCS.PHASECHK.TRANS64 P0, [R0+URZ], R3 ;  /* 0x00000003000085a7 */ /* 0x000ea400080010ff */
[----:B--2---:R-:W-:Y:S05]  /*8e90*/  @!P0 BRA `(.L_x_137) ;  /* 0xfffffffc00f08947 */ /* 0x004fea000383ffff */
[----:B------:R-:W-:Y:S05]  /*8ea0*/  BRA `(.L_x_138) ;  /* 0xffffff94003c7947 */ /* 0x000fea000383ffff */
.L_x_38:
[----:B----4-:R-:W-:-:S07]  /*8eb0*/  MOV R0, UR5 ;  /* 0x0000000500007c02 */ /* 0x010fce0008000f00 */
.L_x_139:
[----:B-1----:R1:W2:Y:S02]  /*8ec0*/  SYNCS.PHASECHK.TRANS64.TRYWAIT P0, [R0+URZ], R3 ;  /* 0x00000003000075a7 */ /* 0x0022a400080011ff */
[----:B--2---:R-:W-:Y:S05]  /*8ed0*/  @!P0 NANOSLEEP.SYNCS 0x989680 ;  /* 0x009896800000895d */ /* 0x004fea0003900000 */
[----:B------:R-:W2:Y:S02]  /*8ee0*/  @!P0 SYNCS.PHASECHK.TRANS64 P0, [R0+URZ], R3 ;  /* 0x00000003000085a7 */ /* 0x000ea400080010ff */
[----:B--2---:R-:W-:Y:S05]  /*8ef0*/  @!P0 BRA `(.L_x_139) ;  /* 0xfffffffc00f08947 */ /* 0x004fea000383ffff */
[----:B------:R-:W-:Y:S05]  /*8f00*/  BRA `(.L_x_140) ;  /* 0xffffff9400487947 */ /* 0x000fea000383ffff */
.L_x_41:
[----:B-1----:R1:W2:Y:S02]  /*8f10*/  SYNCS.PHASECHK.TRANS64.TRYWAIT P0, [R0+URZ+0xf0], R4 ;  /* 0x0000f004000075a7 */ /* 0x0022a400080011ff */
[----:B--2---:R-:W-:Y:S05]  /*8f20*/  @!P0 NANOSLEEP.SYNCS 0x989680 ;  /* 0x009896800000895d */ /* 0x004fea0003900000 */
[----:B------:R-:W2:Y:S02]  /*8f30*/  @!P0 SYNCS.PHASECHK.TRANS64 P0, [R0+URZ+0xf0], R4 ;  /* 0x0000f004000085a7 */ /* 0x000ea400080010ff */
[----:B--2---:R-:W-:Y:S05]  /*8f40*/  @!P0 BRA `(.L_x_41) ;  /* 0xfffffffc00f08947 */ /* 0x004fea000383ffff */
[----:B------:R-:W-:Y:S05]  /*8f50*/  BRA `(.L_x_141) ;  /* 0xffffff9400a47947 */ /* 0x000fea000383ffff */
.L_x_42:
[----:B------:R-:W-:-:S07]  /*8f60*/  MOV R0, UR5 ;  /* 0x0000000500007c02 */ /* 0x000fce0008000f00 */
.L_x_142:
[----:B-1----:R1:W2:Y:S02]  /*8f70*/  SYNCS.PHASECHK.TRANS64.TRYWAIT P0, [R0+URZ+0xa0], R5 ;  /* 0x0000a005000075a7 */ /* 0x0022a400080011ff */
[----:B--2---:R-:W-:Y:S05]  /*8f80*/  @!P0 NANOSLEEP.SYNCS 0x989680 ;  /* 0x009896800000895d */ /* 0x004fea0003900000 */
[----:B------:R-:W2:Y:S02]  /*8f90*/  @!P0 SYNCS.PHASECHK.TRANS64 P0, [R0+URZ+0xa0], R5 ;  /* 0x0000a005000085a7 */ /* 0x000ea400080010ff */
[----:B--2---:R-:W-:Y:S05]  /*8fa0*/  @!P0 BRA `(.L_x_142) ;  /* 0xfffffffc00f08947 */ /* 0x004fea000383ffff */
[----:B------:R-:W-:Y:S05]  /*8fb0*/  BRA `(.L_x_143) ;  /* 0xffffff9400b47947 */ /* 0x000fea000383ffff */
.L_x_43:
[----:B-1----:R1:W2:Y:S02]  /*8fc0*/  SYNCS.PHASECHK.TRANS64.TRYWAIT P1, [R0+URZ+0x90], R4 ;  /* 0x00009004000075a7 */ /* 0x0022a400080211ff */
[----:B--2---:R-:W-:Y:S05]  /*8fd0*/  @!P1 NANOSLEEP.SYNCS 0x989680 ;  /* 0x009896800000995d */ /* 0x004fea0003900000 */
[----:B------:R-:W2:Y:S02]  /*8fe0*/  @!P1 SYNCS.PHASECHK.TRANS64 P1, [R0+URZ+0x90], R4 ;  /* 0x00009004000095a7 */ /* 0x000ea400080210ff */
[----:B--2---:R-:W-:Y:S05]  /*8ff0*/  @!P1 BRA `(.L_x_43) ;  /* 0xfffffffc00f09947 */ /* 0x004fea000383ffff */
[----:B------:R-:W-:Y:S05]  /*9000*/  BRA `(.L_x_144) ;  /* 0xffffff9400e47947 */ /* 0x000fea000383ffff */
.L_x_46:
[----:B------:R-:W-:-:S07]  /*9010*/  MOV R0, UR5 ;  /* 0x0000000500007c02 */ /* 0x000fce0008000f00 */
.L_x_145:
[----:B-1----:R1:W2:Y:S02]  /*9020*/  SYNCS.PHASECHK.TRANS64.TRYWAIT P0, [R0+URZ+0xa0], R2 ;  /* 0x0000a002000075a7 */ /* 0x0022a400080011ff */
[----:B--2---:R-:W-:Y:S05]  /*9030*/  @!P0 NANOSLEEP.SYNCS 0x989680 ;  /* 0x009896800000895d */ /* 0x004fea0003900000 */
[----:B------:R-:W2:Y:S02]  /*9040*/  @!P0 SYNCS.PHASECHK.TRANS64 P0, [R0+URZ+0xa0], R2 ;  /* 0x0000a002000085a7 */ /* 0x000ea400080010ff */
[----:B--2---:R-:W-:Y:S05]  /*9050*/  @!P0 BRA `(.L_x_145) ;  /* 0xfffffffc00f08947 */ /* 0x004fea000383ffff */
[----:B------:R-:W-:Y:S05]  /*9060*/  BRA `(.L_x_45) ;  /* 0xffffff9800387947 */ /* 0x000fea000383ffff */
.L_x_53:
[----:B-1----:R1:W2:Y:S02]  /*9070*/  SYNCS.PHASECHK.TRANS64.TRYWAIT P1, [R0+URZ+0x90], R2 ;  /* 0x00009002000075a7 */ /* 0x0022a400080211ff */
[----:B--2---:R-:W-:Y:S05]  /*9080*/  @!P1 NANOSLEEP.SYNCS 0x989680 ;  /* 0x009896800000995d */ /* 0x004fea0003900000 */
[----:B------:R-:W2:Y:S02]  /*9090*/  @!P1 SYNCS.PHASECHK.TRANS64 P1, [R0+URZ+0x90], R2 ;  /* 0x00009002000095a7 */ /* 0x000ea400080210ff */
[----:B--2---:R-:W-:Y:S05]  /*90a0*/  @!P1 BRA `(.L_x_53) ;  /* 0xfffffffc00f09947 */ /* 0x004fea000383ffff */
[----:B------:R-:W-:Y:S05]  /*90b0*/  BRA `(.L_x_146) ;  /* 0xffffff9c00a87947 */ /* 0x000fea000383ffff */
.L_x_54:
[----:B------:R-:W-:-:S07]  /*90c0*/  MOV R2, UR7 ;  /* 0x0000000700027c02 */ /* 0x000fce0008000f00 */
.L_x_147:
[----:B-1----:R1:W2:Y:S02]  /*90d0*/  SYNCS.PHASECHK.TRANS64.TRYWAIT P0, [R2+URZ+0xd0], R0 ;  /* 0x0000d000020075a7 */ /* 0x0022a400080011ff */
[----:B--2---:R-:W-:Y:S05]  /*90e0*/  @!P0 NANOSLEEP.SYNCS 0x989680 ;  /* 0x009896800000895d */ /* 0x004fea0003900000 */
[----:B------:R-:W2:Y:S02]  /*90f0*/  @!P0 SYNCS.PHASECHK.TRANS64 P0, [R2+URZ+0xd0], R0 ;  /* 0x0000d000020085a7 */ /* 0x000ea400080010ff */
[----:B--2---:R-:W-:Y:S05]  /*9100*/  @!P0 BRA `(.L_x_147) ;  /* 0xfffffffc00f08947 */ /* 0x004fea000383ffff */
[----:B------:R-:W-:Y:S05]  /*9110*/  BRA `(.L_x_148) ;  /* 0xffffff9c00e07947 */ /* 0x000fea000383ffff */
.L_x_57:
[----:B------:R-:W-:Y:S07]  /*9120*/  MOV R0, UR6 ;  /* 0x0000000600007c02 */ /* 0x000fee0008000f00 */
.L_x_149:
[----:B-1----:R1:W2:Y:S02]  /*9130*/  SYNCS.PHASECHK.TRANS64.TRYWAIT P0, [R0+URZ], R2 ;  /* 0x00000002000075a7 */ /* 0x0022a400080011ff */
[----:B--2---:R-:W-:Y:S05]  /*9140*/  @!P0 NANOSLEEP.SYNCS 0x989680 ;  /* 0x009896800000895d */ /* 0x004fea0003900000 */
[----:B------:R-:W2:Y:S02]  /*9150*/  @!P0 SYNCS.PHASECHK.TRANS64 P0, [R0+URZ], R2 ;  /* 0x00000002000085a7 */ /* 0x000ea400080010ff */
[----:B--2---:R-:W-:Y:S05]  /*9160*/  @!P0 BRA `(.L_x_149) ;  /* 0xfffffffc00f08947 */ /* 0x004fea000383ffff */
[----:B------:R-:W-:Y:S05]  /*9170*/  BRA `(.L_x_56) ;  /* 0xffffff9c00fc7947 */ /* 0x000fea000383ffff */
.L_x_60:
[----:B------:R-:W-:-:S07]  /*9180*/  MOV R0, UR6 ;  /* 0x0000000600007c02 */ /* 0x000fce0008000f00 */
.L_x_150:
[----:B--2---:R2:W4:Y:S02]  /*9190*/  SYNCS.PHASECHK.TRANS64.TRYWAIT P0, [R0+URZ], R2 ;  /* 0x00000002000075a7 */ /* 0x00452400080011ff */
[----:B----4-:R-:W-:Y:S05]  /*91a0*/  @!P0 NANOSLEEP.SYNCS 0x989680 ;  /* 0x009896800000895d */ /* 0x010fea0003900000 */
[----:B------:R-:W4:Y:S02]  /*91b0*/  @!P0 SYNCS.PHASECHK.TRANS64 P0, [R0+URZ], R2 ;  /* 0x00000002000085a7 */ /* 0x000f2400080010ff */
[----:B----4-:R-:W-:Y:S05]  /*91c0*/  @!P0 BRA `(.L_x_150) ;  /* 0xfffffffc00f08947 */ /* 0x010fea000383ffff */
[----:B------:R-:W-:Y:S05]  /*91d0*/  BRA `(.L_x_151) ;  /* 0xffffffa000d87947 */ /* 0x000fea000383ffff */
.L_x_61:
[----:B------:R-:W-:-:S07]  /*91e0*/  MOV R0, UR6 ;  /* 0x0000000600007c02 */ /* 0x000fce0008000f00 */
.L_x_152:
[----:B-1----:R1:W2:Y:S02]  /*91f0*/  SYNCS.PHASECHK.TRANS64.TRYWAIT P0, [R0+URZ], R3 ;  /* 0x00000003000075a7 */ /* 0x0022a400080011ff */
[----:B--2---:R-:W-:Y:S05]  /*9200*/  @!P0 NANOSLEEP.SYNCS 0x989680 ;  /* 0x009896800000895d */ /* 0x004fea0003900000 */
[----:B------:R-:W2:Y:S02]  /*9210*/  @!P0 SYNCS.PHASECHK.TRANS64 P0, [R0+URZ], R3 ;  /* 0x00000003000085a7 */ /* 0x000ea400080010ff */
[----:B--2---:R-:W-:Y:S05]  /*9220*/  @!P0 BRA `(.L_x_152) ;  /* 0xfffffffc00f08947 */ /* 0x004fea000383ffff */
[----:B------:R-:W-:Y:S05]  /*9230*/  BRA `(.L_x_153) ;  /* 0xffffffa000e47947 */ /* 0x000fea000383ffff */
.L_x_62:
[----:B------:R-:W-:-:S07]  /*9240*/  MOV R0, UR6 ;  /* 0x0000000600007c02 */ /* 0x000fce0008000f00 */
.L_x_154:
[----:B-1----:R1:W2:Y:S02]  /*9250*/  SYNCS.PHASECHK.TRANS64.TRYWAIT P0, [R0+URZ], R3 ;  /* 0x00000003000075a7 */ /* 0x0022a400080011ff */
[----:B--2---:R-:W-:Y:S05]  /*9260*/  @!P0 NANOSLEEP.SYNCS 0x989680 ;  /* 0x009896800000895d */ /* 0x004fea0003900000 */
[----:B------:R-:W2:Y:S02]  /*9270*/  @!P0 SYNCS.PHASECHK.TRANS64 P0, [R0+URZ], R3 ;  /* 0x00000003000085a7 */ /* 0x000ea400080010ff */
[----:B--2---:R-:W-:Y:S05]  /*9280*/  @!P0 BRA `(.L_x_154) ;  /* 0xfffffffc00f08947 */ /* 0x004fea000383ffff */
[----:B------:R-:W-:Y:S05]  /*9290*/  BRA `(.L_x_155) ;  /* 0xffffffa000f07947 */ /* 0x000fea000383ffff */
.L_x_63:
[----:B-1----:R-:W-:-:S07]  /*92a0*/  MOV R0, UR7 ;  /* 0x0000000700007c02 */ /* 0x002fce0008000f00 */
.L_x_156:
[----:B-1----:R1:W2:Y:S02]  /*92b0*/  SYNCS.PHASECHK.TRANS64.TRYWAIT P0, [R0+URZ], R2 ;  /* 0x00000002000075a7 */ /* 0x0022a400080011ff */
[----:B--2---:R-:W-:Y:S05]  /*92c0*/  @!P0 NANOSLEEP.SYNCS 0x989680 ;  /* 0x009896800000895d */ /* 0x004fea0003900000 */
[----:B------:R-:W2:Y:S02]  /*92d0*/  @!P0 SYNCS.PHASECHK.TRANS64 P0, [R0+URZ], R2 ;  /* 0x00000002000085a7 */ /* 0x000ea400080010ff */
[----:B--2---:R-:W-:Y:S05]  /*92e0*/  @!P0 BRA `(.L_x_156) ;  /* 0xfffffffc00f08947 */ /* 0x004fea000383ffff */
[----:B------:R-:W-:Y:S05]  /*92f0*/  BRA `(.L_x_157) ;  /* 0xffffffa000fc7947 */ /* 0x000fea000383ffff */
.L_x_68:
[----:B--2---:R2:W3:Y:S02]  /*9300*/  SYNCS.PHASECHK.TRANS64.TRYWAIT P0, [R0+URZ+0x90], R2 ;  /* 0x00009002000075a7 */ /* 0x0044e400080011ff */
[----:B---3--:R-:W-:Y:S05]  /*9310*/  @!P0 NANOSLEEP.SYNCS 0x989680 ;  /* 0x009896800000895d */ /* 0x008fea0003900000 */
[----:B------:R-:W3:Y:S02]  /*9320*/  @!P0 SYNCS.PHASECHK.TRANS64 P0, [R0+URZ+0x90], R2 ;  /* 0x00009002000085a7 */ /* 0x000ee400080010ff */
[----:B---3--:R-:W-:Y:S05]  /*9330*/  @!P0 BRA `(.L_x_68) ;  /* 0xfffffffc00f08947 */ /* 0x008fea000383ffff */
[----:B------:R-:W-:Y:S05]  /*9340*/  BRA `(.L_x_158) ;  /* 0xffffffa800087947 */ /* 0x000fea000383ffff */
.L_x_71:
[----:B------:R-:W-:Y:S07]  /*9350*/  MOV R0, UR7 ;  /* 0x0000000700007c02 */ /* 0x000fee0008000f00 */
.L_x_159:
[----:B--2---:R2:W3:Y:S02]  /*9360*/  SYNCS.PHASECHK.TRANS64.TRYWAIT P0, [R0+URZ+0x88], R2 ;  /* 0x00008802000075a7 */ /* 0x0044e400080011ff */
[----:B---3--:R-:W-:Y:S05]  /*9370*/  @!P0 NANOSLEEP.SYNCS 0x989680 ;  /* 0x009896800000895d */ /* 0x008fea0003900000 */
[----:B------:R-:W3:Y:S02]  /*9380*/  @!P0 SYNCS.PHASECHK.TRANS64 P0, [R0+URZ+0x88], R2 ;  /* 0x00008802000085a7 */ /* 0x000ee400080010ff */
[----:B---3--:R-:W-:Y:S05]  /*9390*/  @!P0 BRA `(.L_x_159) ;  /* 0xfffffffc00f08947 */ /* 0x008fea000383ffff */
[----:B------:R-:W-:Y:S05]  /*93a0*/  BRA `(.L_x_70) ;  /* 0xffffffa800e87947 */ /* 0x000fea000383ffff */
.L_x_74:
[----:B------:R-:W-:Y:S07]  /*93b0*/  MOV R0, UR7 ;  /* 0x0000000700007c02 */ /* 0x000fee0008000f00 */
.L_x_160:
[----:B-1----:R1:W2:Y:S02]  /*93c0*/  SYNCS.PHASECHK.TRANS64.TRYWAIT P0, [R0+URZ+0x60], R14 ;  /* 0x0000600e000075a7 */ /* 0x0022a400080011ff */
[----:B--2---:R-:W-:Y:S05]  /*93d0*/  @!P0 NANOSLEEP.SYNCS 0x989680 ;  /* 0x009896800000895d */ /* 0x004fea0003900000 */
[----:B------:R-:W2:Y:S02]  /*93e0*/  @!P0 SYNCS.PHASECHK.TRANS64 P0, [R0+URZ+0x60], R14 ;  /* 0x0000600e000085a7 */ /* 0x000ea400080010ff */
[----:B--2---:R-:W-:Y:S05]  /*93f0*/  @!P0 BRA `(.L_x_160) ;  /* 0xfffffffc00f08947 */ /* 0x004fea000383ffff */
[----:B------:R-:W-:Y:S05]  /*9400*/  BRA `(.L_x_161) ;  /* 0xffffffac00607947 */ /* 0x000fea000383ffff */
.L_x_75:
[----:B------:R-:W-:Y:S07]  /*9410*/  MOV R0, UR7 ;  /* 0x0000000700007c02 */ /* 0x000fee0008000f00 */
.L_x_162:
[----:B-1----:R1:W2:Y:S02]  /*9420*/  SYNCS.PHASECHK.TRANS64.TRYWAIT P0, [R0+URZ+0x68], R14 ;  /* 0x0000680e000075a7 */ /* 0x0022a400080011ff */
[----:B--2---:R-:W-:Y:S05]  /*9430*/  @!P0 NANOSLEEP.SYNCS 0x989680 ;  /* 0x009896800000895d */ /* 0x004fea0003900000 */
[----:B------:R-:W2:Y:S02]  /*9440*/  @!P0 SYNCS.PHASECHK.TRANS64 P0, [R0+URZ+0x68], R14 ;  /* 0x0000680e000085a7 */ /* 0x000ea400080010ff */
[----:B--2---:R-:W-:Y:S05]  /*9450*/  @!P0 BRA `(.L_x_162) ;  /* 0xfffffffc00f08947 */ /* 0x004fea000383ffff */
[----:B------:R-:W-:Y:S05]  /*9460*/  BRA `(.L_x_163) ;  /* 0xffffffac00987947 */ /* 0x000fea000383ffff */
.L_x_76:
[----:B------:R-:W-:Y:S07]  /*9470*/  MOV R0, UR7 ;  /* 0x0000000700007c02 */ /* 0x000fee0008000f00 */
.L_x_164:
[----:B-1----:R1:W2:Y:S02]  /*9480*/  SYNCS.PHASECHK.TRANS64.TRYWAIT P0, [R0+URZ+0x70], R14 ;  /* 0x0000700e000075a7 */ /* 0x0022a400080011ff */
[----:B--2---:R-:W-:Y:S05]  /*9490*/  @!P0 NANOSLEEP.SYNCS 0x989680 ;  /* 0x009896800000895d */ /* 0x004fea0003900000 */
[----:B------:R-:W2:Y:S02]  /*94a0*/  @!P0 SYNCS.PHASECHK.TRANS64 P0, [R0+URZ+0x70], R14 ;  /* 0x0000700e000085a7 */ /* 0x000ea400080010ff */
[----:B--2---:R-:W-:Y:S05]  /*94b0*/  @!P0 BRA `(.L_x_164) ;  /* 0xfffffffc00f08947 */ /* 0x004fea000383ffff */
[----:B------:R-:W-:Y:S05]  /*94c0*/  BRA `(.L_x_165) ;  /* 0xffffffac00dc7947 */ /* 0x000fea000383ffff */
.L_x_77:
[----:B------:R-:W-:Y:S07]  /*94d0*/  MOV R0, UR7 ;  /* 0x0000000700007c02 */ /* 0x000fee0008000f00 */
.L_x_166:
[----:B-1----:R1:W2:Y:S02]  /*94e0*/  SYNCS.PHASECHK.TRANS64.TRYWAIT P0, [R0+URZ+0x78], R14 ;  /* 0x0000780e000075a7 */ /* 0x0022a400080011ff */
[----:B--2---:R-:W-:Y:S05]  /*94f0*/  @!P0 NANOSLEEP.SYNCS 0x989680 ;  /* 0x009896800000895d */ /* 0x004fea0003900000 */
[----:B------:R-:W2:Y:S02]  /*9500*/  @!P0 SYNCS.PHASECHK.TRANS64 P0, [R0+URZ+0x78], R14 ;  /* 0x0000780e000085a7 */ /* 0x000ea400080010ff */
[----:B--2---:R-:W-:Y:S05]  /*9510*/  @!P0 BRA `(.L_x_166) ;  /* 0xfffffffc00f08947 */ /* 0x004fea000383ffff */
[----:B------:R-:W-:Y:S05]  /*9520*/  BRA `(.L_x_167) ;  /* 0xffffffb000607947 */ /* 0x000fea000383ffff */
.L_x_79:
[----:B------:R-:W-:-:S07]  /*9530*/  MOV R0, UR7 ;  /* 0x0000000700007c02 */ /* 0x000fce0008000f00 */
.L_x_168:
[----:B-1----:R1:W3:Y:S02]  /*9540*/  SYNCS.PHASECHK.TRANS64.TRYWAIT P0, [R0+URZ+0x60], R2 ;  /* 0x00006002000075a7 */ /* 0x0022e400080011ff */
[----:B---3--:R-:W-:Y:S05]  /*9550*/  @!P0 NANOSLEEP.SYNCS 0x989680 ;  /* 0x009896800000895d */ /* 0x008fea0003900000 */
[----:B------:R-:W3:Y:S02]  /*9560*/  @!P0 SYNCS.PHASECHK.TRANS64 P0, [R0+URZ+0x60], R2 ;  /* 0x00006002000085a7 */ /* 0x000ee400080010ff */
[----:B---3--:R-:W-:Y:S05]  /*9570*/  @!P0 BRA `(.L_x_168) ;  /* 0xfffffffc00f08947 */ /* 0x008fea000383ffff */
[----:B------:R-:W-:Y:S05]  /*9580*/  BRA `(.L_x_169) ;  /* 0xffffffb000d07947 */ /* 0x000fea000383ffff */
.L_x_80:
[----:B-1----:R-:W-:-:S07]  /*9590*/  MOV R0, UR7 ;  /* 0x0000000700007c02 */ /* 0x002fce0008000f00 */
.L_x_170:
[----:B-1----:R1:W3:Y:S02]  /*95a0*/  SYNCS.PHASECHK.TRANS64.TRYWAIT P0, [R0+URZ+0x68], R2 ;  /* 0x00006802000075a7 */ /* 0x0022e400080011ff */
[----:B---3--:R-:W-:Y:S05]  /*95b0*/  @!P0 NANOSLEEP.SYNCS 0x989680 ;  /* 0x009896800000895d */ /* 0x008fea0003900000 */
[----:B------:R-:W3:Y:S02]  /*95c0*/  @!P0 SYNCS.PHASECHK.TRANS64 P0, [R0+URZ+0x68], R2 ;  /* 0x00006802000085a7 */ /* 0x000ee400080010ff */
[----:B---3--:R-:W-:Y:S05]  /*95d0*/  @!P0 BRA `(.L_x_170) ;  /* 0xfffffffc00f08947 */ /* 0x008fea000383ffff */
[----:B------:R-:W-:Y:S05]  /*95e0*/  BRA `(.L_x_171) ;  /* 0xffffffb000c07947 */ /* 0x000fea000383ffff */
.L_x_81:
[----:B-1----:R-:W-:-:S07]  /*95f0*/  MOV R0, UR7 ;  /* 0x0000000700007c02 */ /* 0x002fce0008000f00 */
.L_x_172:
[----:B-1----:R1:W3:Y:S02]  /*9600*/  SYNCS.PHASECHK.TRANS64.TRYWAIT P0, [R0+URZ+0x70], R2 ;  /* 0x00007002000075a7 */ /* 0x0022e400080011ff */
[----:B---3--:R-:W-:Y:S05]  /*9610*/  @!P0 NANOSLEEP.SYNCS 0x989680 ;  /* 0x009896800000895d */ /* 0x008fea0003900000 */
[----:B------:R-:W3:Y:S02]  /*9620*/  @!P0 SYNCS.PHASECHK.TRANS64 P0, [R0+URZ+0x70], R2 ;  /* 0x00007002000085a7 */ /* 0x000ee400080010ff */
[----:B---3--:R-:W-:Y:S05]  /*9630*/  @!P0 BRA `(.L_x_172) ;  /* 0xfffffffc00f08947 */ /* 0x008fea000383ffff */
[----:B------:R-:W-:Y:S05]  /*9640*/  BRA `(.L_x_173) ;  /* 0xffffffb000b07947 */ /* 0x000fea000383ffff */
.L_x_83:
[----:B--2---:R2:W4:Y:S02]  /*9650*/  SYNCS.PHASECHK.TRANS64.TRYWAIT P0, [R0+URZ+0x90], R2 ;  /* 0x00009002000075a7 */ /* 0x00452400080011ff */
[----:B----4-:R-:W-:Y:S05]  /*9660*/  @!P0 NANOSLEEP.SYNCS 0x989680 ;  /* 0x009896800000895d */ /* 0x010fea0003900000 */
[----:B------:R-:W4:Y:S02]  /*9670*/  @!P0 SYNCS.PHASECHK.TRANS64 P0, [R0+URZ+0x90], R2 ;  /* 0x00009002000085a7 */ /* 0x000f2400080010ff */
[----:B----4-:R-:W-:Y:S05]  /*9680*/  @!P0 BRA `(.L_x_83) ;  /* 0xfffffffc00f08947 */ /* 0x010fea000383ffff */
[----:B------:R-:W-:Y:S05]  /*9690*/  BRA `(.L_x_174) ;  /* 0xffffffb400787947 */ /* 0x000fea000383ffff */
.L_x_94:
[----:B-1----:R-:W-:Y:S04]  /*96a0*/  MOV R2, UR48 ;  /* 0x0000003000027c02 */ /* 0x002fe80008000f00 */
[----:B------:R1:W3:Y:S03]  /*96b0*/  SYNCS.PHASECHK.TRANS64.TRYWAIT P1, [R2+URZ+0x40], R3 ;  /* 0x00004003020075a7 */ /* 0x0002e600080211ff */
[----:B---3--:R-:W-:Y:S05]  /*96c0*/  @!P1 NANOSLEEP.SYNCS 0x989680 ;  /* 0x009896800000995d */ /* 0x008fea0003900000 */
[----:B------:R-:W3:Y:S02]  /*96d0*/  @!P1 SYNCS.PHASECHK.TRANS64 P1, [R2+URZ+0x40], R3 ;  /* 0x00004003020095a7 */ /* 0x000ee400080210ff */
[----:B---3--:R-:W-:Y:S05]  /*96e0*/  @!P1 BRA `(.L_x_94) ;  /* 0xfffffffc00ec9947 */ /* 0x008fea000383ffff */
[----:B------:R-:W-:Y:S05]  /*96f0*/  BRA `(.L_x_93) ;  /* 0xffffffc000847947 */ /* 0x000fea000383ffff */
.L_x_96:
[----:B-1----:R1:W4:Y:S02]  /*9700*/  SYNCS.PHASECHK.TRANS64.TRYWAIT P0, [R64+URZ+0xb0], R0 ;  /* 0x0000b000400075a7 */ /* 0x00232400080011ff */
[----:B----4-:R-:W-:Y:S05]  /*9710*/  @!P0 NANOSLEEP.SYNCS 0x989680 ;  /* 0x009896800000895d */ /* 0x010fea0003900000 */
[----:B------:R-:W4:Y:S02]  /*9720*/  @!P0 SYNCS.PHASECHK.TRANS64 P0, [R64+URZ+0xb0], R0 ;  /* 0x0000b000400085a7 */ /* 0x000f2400080010ff */
[----:B----4-:R-:W-:Y:S05]  /*9730*/  @!P0 BRA `(.L_x_96) ;  /* 0xfffffffc00f08947 */ /* 0x010fea000383ffff */
[----:B------:R-:W-:Y:S05]  /*9740*/  BRA `(.L_x_95) ;  /* 0xffffffc000ac7947 */ /* 0x000fea000383ffff */
.L_x_105:
[----:B--2---:R2:W4:Y:S02]  /*9750*/  SYNCS.PHASECHK.TRANS64.TRYWAIT P0, [R2+URZ+0x40], R0 ;  /* 0x00004000020075a7 */ /* 0x00452400080011ff */
[----:B----4-:R-:W-:Y:S05]  /*9760*/  @!P0 NANOSLEEP.SYNCS 0x989680 ;  /* 0x009896800000895d */ /* 0x010fea0003900000 */
[----:B------:R-:W4:Y:S02]  /*9770*/  @!P0 SYNCS.PHASECHK.TRANS64 P0, [R2+URZ+0x40], R0 ;  /* 0x00004000020085a7 */ /* 0x000f2400080010ff */
[----:B----4-:R-:W-:Y:S05]  /*9780*/  @!P0 BRA `(.L_x_105) ;  /* 0xfffffffc00f08947 */ /* 0x010fea000383ffff */
[----:B------:R-:W-:Y:S05]  /*9790*/  BRA `(.L_x_104) ;  /* 0xffffffcc00887947 */ /* 0x000fea000383ffff */
.L_x_113:
[----:B--2---:R2:W4:Y:S02]  /*97a0*/  SYNCS.PHASECHK.TRANS64.TRYWAIT P0, [R0+URZ+0x40], R6 ;  /* 0x00004006000075a7 */ /* 0x00452400080011ff */
[----:B----4-:R-:W-:Y:S05]  /*97b0*/  @!P0 NANOSLEEP.SYNCS 0x989680 ;  /* 0x009896800000895d */ /* 0x010fea0003900000 */
[----:B------:R-:W4:Y:S02]  /*97c0*/  @!P0 SYNCS.PHASECHK.TRANS64 P0, [R0+URZ+0x40], R6 ;  /* 0x00004006000085a7 */ /* 0x000f2400080010ff */
[----:B----4-:R-:W-:Y:S05]  /*97d0*/  @!P0 BRA `(.L_x_113) ;  /* 0xfffffffc00f08947 */ /* 0x010fea000383ffff */
[----:B------:R-:W-:Y:S05]  /*97e0*/  BRA `(.L_x_112) ;  /* 0xffffffd800887947 */ /* 0x000fea000383ffff */
.L_x_121:
[----:B--2---:R2:W4:Y:S02]  /*97f0*/  SYNCS.PHASECHK.TRANS64.TRYWAIT P0, [R0+URZ+0x40], R5 ;  /* 0x00004005000075a7 */ /* 0x00452400080011ff */
[----:B----4-:R-:W-:Y:S05]  /*9800*/  @!P0 NANOSLEEP.SYNCS 0x989680 ;  /* 0x009896800000895d */ /* 0x010fea0003900000 */
[----:B------:R-:W4:Y:S02]  /*9810*/  @!P0 SYNCS.PHASECHK.TRANS64 P0, [R0+URZ+0x40], R5 ;  /* 0x00004005000085a7 */ /* 0x000f2400080010ff */
[----:B----4-:R-:W-:Y:S05]  /*9820*/  @!P0 BRA `(.L_x_121) ;  /* 0xfffffffc00f08947 */ /* 0x010fea000383ffff */
[----:B------:R-:W-:Y:S05]  /*9830*/  BRA `(.L_x_120) ;  /* 0xffffffe400887947 */ /* 0x000fea000383ffff */
        .weak           $__internal_0_$__cuda_sm10x_tcgen05_guardrail_trap_col_being_dealloced_not_returned_by_alloc
        .type           $__internal_0_$__cuda_sm10x_tcgen05_guardrail_trap_col_being_dealloced_not_returned_by_alloc,@function
        .size           $__internal_0_$__cuda_sm10x_tcgen05_guardrail_trap_col_being_dealloced_not_returned_by_alloc,($__internal_1_$__cuda_sm10x_tcgen05_guardrail_trap_phase_invalid_during_alloc - $__internal_0_$__cuda_sm10x_tcgen05_guardrail_trap_col_being_dealloced_not_returned_by_alloc)
$__internal_0_$__cuda_sm10x_tcgen05_guardrail_trap_col_being_dealloced_not_returned_by_alloc:
[----:B------:R-:W-:Y:S05]  /*9840*/  BPT.TRAP 0x1 ;  /* 0x000000040000795c */ /* 0x000fea0000300000 */
[----:B------:R-:W-:-:S04]  /*9850*/  HFMA2 R3, -RZ, RZ, 0, 0 ;  /* 0x00000000ff037431 */ /* 0x000fc800000001ff */
[----:B------:R-:W-:Y:S05]  /*9860*/  RET.REL.NODEC R2 `(_ZN7cutlass13device_kernelINS_4gemm6kernel13GemmUniversalIN4cute5tupleIJiiiiEEENS1_10collective13CollectiveMmaINS1_35MainloopSm100TmaUmmaWarpSpecializedILi4ELi2ELi4ENS5_IJNS4_1CILi1EEESB_SB_EEEEENS5_IJNSA_ILi128EEESE_NSA_ILi64EEEEEENS_10bfloat16_tENS5_IJlSB_lEEESH_SI_NS4_8TiledMMAINS4_8MMA_AtomIJNS4_20SM100_MMA_F16BF16_SSISH_SH_fLi128ELi128ELNS4_4UMMA5MajorE0ELSN_0ELNSM_7ScaleInE0ELSO_0EEEEEENS4_6LayoutISC_NS5_IJNSA_ILi0EEESS_SS_EEEEENS5_IJNS4_10UnderscoreESV_SV_EEEEENS4_13SM90_TMA_LOADENS4_14ComposedLayoutINS4_7SwizzleILi3ELi4ELi3EEENS4_18smem_ptr_flag_bitsILi16EEENSR_INS5_IJNSA_ILi8EEESF_EEENS5_IJSF_SB_EEEEEEEvNS4_8identityESY_S18_vS19_EENS_8epilogue10collective18CollectiveEpilogueINS1B_23Sm100TmaWarpSpecializedILi4ELi2ELi32ELb1ELb0EEEJSG_NS5_IJNSR_ISE_SB_EENSR_INSA_ILi32EEESB_EEEEESH_SI_SH_SI_NS1B_6fusion15FusionCallbacksIS1F_NS1K_17LinearCombinationISH_fSH_fLNS_15FloatRoundStyleE2EEESG_S1J_JEEENS4_5SM1004TMEM4LOAD26SM100_TMEM_LOAD_32dp32b32xESY_NSZ_INS10_ILi2ELi4ELi3EEES13_NSR_INS5_IJS14_S1H_EEENS5_IJS1H_SB_EEEEEEENS4_39AutoVectorizingCopyWithAssumedAlignmentILi128EEENS4_14SM90_TMA_STOREES1Y_S20_S20_EEEvvEEEEvNT_6ParamsE) ;  /* 0xffffff6402e47950 */ /* 0x000fea0003c3ffff */
        .weak           $__internal_1_$__cuda_sm10x_tcgen05_guardrail_trap_phase_invalid_during_alloc
        .type           $__internal_1_$__cuda_sm10x_tcgen05_guardrail_trap_phase_invalid_during_alloc,@function
        .size           $__internal_1_$__cuda_sm10x_tcgen05_guardrail_trap_phase_invalid_during_alloc,($__internal_2_$__cuda_sm10x_tcgen05_guardrail_trap_unallocated_columns_being_dealloced - $__internal_1_$__cuda_sm10x_tcgen05_guardrail_trap_phase_invalid_during_alloc)
$__internal_1_$__cuda_sm10x_tcgen05_guardrail_trap_phase_invalid_during_alloc:
[----:B------:R-:W-:Y:S05]  /*9870*/  BPT.TRAP 0x1 ;  /* 0x000000040000795c */ /* 0x000fea0000300000 */
[----:B------:R-:W-:-:S04]  /*9880*/  MOV R3, 0x0 ;  /* 0x0000000000037802 */ /* 0x000fc80000000f00 */
[----:B------:R-:W-:Y:S05]  /*9890*/  RET.REL.NODEC R2 `(_ZN7cutlass13device_kernelINS_4gemm6kernel13GemmUniversalIN4cute5tupleIJiiiiEEENS1_10collective13CollectiveMmaINS1_35MainloopSm100TmaUmmaWarpSpecializedILi4ELi2ELi4ENS5_IJNS4_1CILi1EEESB_SB_EEEEENS5_IJNSA_ILi128EEESE_NSA_ILi64EEEEEENS_10bfloat16_tENS5_IJlSB_lEEESH_SI_NS4_8TiledMMAINS4_8MMA_AtomIJNS4_20SM100_MMA_F16BF16_SSISH_SH_fLi128ELi128ELNS4_4UMMA5MajorE0ELSN_0ELNSM_7ScaleInE0ELSO_0EEEEEENS4_6LayoutISC_NS5_IJNSA_ILi0EEESS_SS_EEEEENS5_IJNS4_10UnderscoreESV_SV_EEEEENS4_13SM90_TMA_LOADENS4_14ComposedLayoutINS4_7SwizzleILi3ELi4ELi3EEENS4_18smem_ptr_flag_bitsILi16EEENSR_INS5_IJNSA_ILi8EEESF_EEENS5_IJSF_SB_EEEEEEEvNS4_8identityESY_S18_vS19_EENS_8epilogue10collective18CollectiveEpilogueINS1B_23Sm100TmaWarpSpecializedILi4ELi2ELi32ELb1ELb0EEEJSG_NS5_IJNSR_ISE_SB_EENSR_INSA_ILi32EEESB_EEEEESH_SI_SH_SI_NS1B_6fusion15FusionCallbacksIS1F_NS1K_17LinearCombinationISH_fSH_fLNS_15FloatRoundStyleE2EEESG_S1J_JEEENS4_5SM1004TMEM4LOAD26SM100_TMEM_LOAD_32dp32b32xESY_NSZ_INS10_ILi2ELi4ELi3EEES13_NSR_INS5_IJS14_S1H_EEENS5_IJS1H_SB_EEEEEEENS4_39AutoVectorizingCopyWithAssumedAlignmentILi128EEENS4_14SM90_TMA_STOREES1Y_S20_S20_EEEvvEEEEvNT_6ParamsE) ;  /* 0xffffff6402d87950 */ /* 0x000fea0003c3ffff */
        .weak           $__internal_2_$__cuda_sm10x_tcgen05_guardrail_trap_unallocated_columns_being_dealloced
        .type           $__internal_2_$__cuda_sm10x_tcgen05_guardrail_trap_unallocated_columns_being_dealloced,@function
        .size           $__internal_2_$__cuda_sm10x_tcgen05_guardrail_trap_unallocated_columns_being_dealloced,(.L_x_176 - $__internal_2_$__cuda_sm10x_tcgen05_guardrail_trap_unallocated_columns_being_dealloced)
$__internal_2_$__cuda_sm10x_tcgen05_guardrail_trap_unallocated_columns_being_dealloced:
[----:B------:R-:W-:Y:S05]  /*98a0*/  BPT.TRAP 0x1 ;  /* 0x000000040000795c */ /* 0x000fea0000300000 */
[----:B------:R-:W-:-:S04]  /*98b0*/  HFMA2 R3, -RZ, RZ, 0, 0 ;  /* 0x00000000ff037431 */ /* 0x000fc800000001ff */
[----:B------:R-:W-:Y:S05]  /*98c0*/  RET.REL.NODEC R2 `(_ZN7cutlass13device_kernelINS_4gemm6kernel13GemmUniversalIN4cute5tupleIJiiiiEEENS1_10collective13CollectiveMmaINS1_35MainloopSm100TmaUmmaWarpSpecializedILi4ELi2ELi4ENS5_IJNS4_1CILi1EEESB_SB_EEEEENS5_IJNSA_ILi128EEESE_NSA_ILi64EEEEEENS_10bfloat16_tENS5_IJlSB_lEEESH_SI_NS4_8TiledMMAINS4_8MMA_AtomIJNS4_20SM100_MMA_F16BF16_SSISH_SH_fLi128ELi128ELNS4_4UMMA5MajorE0ELSN_0ELNSM_7ScaleInE0ELSO_0EEEEEENS4_6LayoutISC_NS5_IJNSA_ILi0EEESS_SS_EEEEENS5_IJNS4_10UnderscoreESV_SV_EEEEENS4_13SM90_TMA_LOADENS4_14ComposedLayoutINS4_7SwizzleILi3ELi4ELi3EEENS4_18smem_ptr_flag_bitsILi16EEENSR_INS5_IJNSA_ILi8EEESF_EEENS5_IJSF_SB_EEEEEEEvNS4_8identityESY_S18_vS19_EENS_8epilogue10collective18CollectiveEpilogueINS1B_23Sm100TmaWarpSpecializedILi4ELi2ELi32ELb1ELb0EEEJSG_NS5_IJNSR_ISE_SB_EENSR_INSA_ILi32EEESB_EEEEESH_SI_SH_SI_NS1B_6fusion15FusionCallbacksIS1F_NS1K_17LinearCombinationISH_fSH_fLNS_15FloatRoundStyleE2EEESG_S1J_JEEENS4_5SM1004TMEM4LOAD26SM100_TMEM_LOAD_32dp32b32xESY_NSZ_INS10_ILi2ELi4ELi3EEES13_NSR_INS5_IJS14_S1H_EEENS5_IJS1H_SB_EEEEEEENS4_39AutoVectorizingCopyWithAssumedAlignmentILi128EEENS4_14SM90_TMA_STOREES1Y_S20_S20_EEEvvEEEEvNT_6ParamsE) ;  /* 0xffffff6402cc7950 */ /* 0x000fea0003c3ffff */
.L_x_175:
[----:B------:R-:W-:-:S00]  /*98d0*/  BRA `(.L_x_175) ;  /* 0xfffffffc00fc7947 */ /* 0x000fc0000383ffff */
[----:B------:R-:W-:-:S00]  /*98e0*/  NOP ;  /* 0x0000000000007918 */ /* 0x000fc00000000000 */
        /* <DEDUP_REMOVED lines=9> */
.L_x_176:


//--------------------- .nv.global.init           --------------------------
	.section	.nv.global.init,"aw",@progbits
.nv.global.init:
	.type		$str$27,@object
	.size		$str$27,($str$28 - $str$27)
$str$27:
        /*0000*/ 	.byte	0x28, 0x61, 0x64, 0x64, 0x72, 0x65, 0x73, 0x73, 0x20, 0x26, 0x20, 0x6d, 0x61, 0x73, 0x6b, 0x29
        /*0010*/ 	.byte	0x20, 0x3d, 0x3d, 0x20, 0x30, 0x00
	.type		$str$28,@object
	.size		$str$28,($str$26 - $str$28)
$str$28:
        /*0016*/ 	.byte	0x2f, 0x74, 0x6d, 0x70, 0x2f, 0x63, 0x75, 0x74, 0x6c, 0x61, 0x73, 0x73, 0x5f, 0x73, 0x77, 0x65
        /*0026*/ 	.byte	0x65, 0x70, 0x5f, 0x73, 0x72, 0x63, 0x2f, 0x69, 0x6e, 0x63, 0x6c, 0x75, 0x64, 0x65, 0x2f, 0x63
        /*0036*/ 	.byte	0x75, 0x74, 0x65, 0x2f, 0x70, 0x6f, 0x69, 0x6e, 0x74, 0x65, 0x72, 0x5f, 0x66, 0x6c, 0x61, 0x67
        /*0046*/ 	.byte	0x67, 0x65, 0x64, 0x2e, 0x68, 0x70, 0x70, 0x00
	.type		$str$26,@object
	.size		$str$26,($str$25 - $str$26)
$str$26:
        /*004e*/ 	.byte	0x2f, 0x74, 0x6d, 0x70, 0x2f, 0x63, 0x75, 0x74, 0x6c, 0x61, 0x73, 0x73, 0x5f, 0x73, 0x77, 0x65
        /*005e*/ 	.byte	0x65, 0x70, 0x5f, 0x73, 0x72, 0x63, 0x2f, 0x69, 0x6e, 0x63, 0x6c, 0x75, 0x64, 0x65, 0x2f, 0x63
        /*006e*/ 	.byte	0x75, 0x74, 0x65, 0x2f, 0x61, 0x74, 0x6f, 0x6d, 0x2f, 0x63, 0x6f, 0x70, 0x79, 0x5f, 0x74, 0x72
        /*007e*/ 	.byte	0x61, 0x69, 0x74, 0x73, 0x5f, 0x73, 0x6d, 0x31, 0x30, 0x30, 0x2e, 0x68, 0x70, 0x70, 0x00
	.type		$str$25,@object
	.size		$str$25,(__unnamed_1 - $str$25)
$str$25:
        /*008d*/ 	.byte	0x28, 0x28, 0x75, 0x69, 0x6e, 0x74, 0x33, 0x32, 0x5f, 0x74, 0x28, 0x74, 0x68, 0x72, 0x65, 0x61
        /*009d*/ 	.byte	0x64, 0x49, 0x64, 0x78, 0x2e, 0x78, 0x29, 0x20, 0x2f, 0x20, 0x33, 0x32, 0x29, 0x20, 0x25, 0x20
        /*00ad*/ 	.byte	0x34, 0x29, 0x20, 0x3d, 0x3d, 0x20, 0x28, 0x28, 0x28, 0x74, 0x6d, 0x65, 0x6d, 0x5f, 0x61, 0x64
        /*00bd*/ 	.byte	0x64, 0x72, 0x20, 0x3e, 0x3e, 0x20, 0x31, 0x36, 0x29, 0x20, 0x2f, 0x20, 0x33, 0x32, 0x29, 0x20
        /*00cd*/ 	.byte	0x25, 0x20, 0x34, 0x29, 0x00
	.type		__unnamed_1,@object
	.size		__unnamed_1,(__unnamed_2 - __unnamed_1)
__unnamed_1:
        /*00d2*/ 	.byte	0x61, 0x75, 0x74, 0x6f, 0x20, 0x63, 0x75, 0x74, 0x65, 0x3a, 0x3a, 0x61, 0x73, 0x5f, 0x70, 0x6f
        /* <DEDUP_REMOVED lines=24> */
        /*0262*/ 	.byte	0x34, 0x30, 0x39, 0x36, 0x3e, 0x3e, 0x3e, 0x3e, 0x5d, 0x00
	.type		__unnamed_2,@object
	.size		__unnamed_2,(.L_2 - __unnamed_2)
__unnamed_2:
        /* <DEDUP_REMOVED lines=42> */
        /*050c*/ 	.byte	0x3e, 0x3e, 0x5d, 0x00
.L_2:


//--------------------- .nv.shared._ZN7cutlass13device_kernelINS_4gemm6kernel13GemmUniversalIN4cute5tupleIJiiiiEEENS1_10collective13CollectiveMmaINS1_35MainloopSm100TmaUmmaWarpSpecializedILi4ELi2ELi4ENS5_IJNS4_1CILi1EEESB_SB_EEEEENS5_IJNSA_ILi128EEESE_NSA_ILi64EEEEEENS_10bfloat16_tENS5_IJlSB_lEEESH_SI_NS4_8TiledMMAINS4_8MMA_AtomIJNS4_20SM100_MMA_F16BF16_SSISH_SH_fLi128ELi128ELNS4_4UMMA5MajorE0ELSN_0ELNSM_7ScaleInE0ELSO_0EEEEEENS4_6LayoutISC_NS5_IJNSA_ILi0EEESS_SS_EEEEENS5_IJNS4_10UnderscoreESV_SV_EEEEENS4_13SM90_TMA_LOADENS4_14ComposedLayoutINS4_7SwizzleILi3ELi4ELi3EEENS4_18smem_ptr_flag_bitsILi16EEENSR_INS5_IJNSA_ILi8EEESF_EEENS5_IJSF_SB_EEEEEEEvNS4_8identityESY_S18_vS19_EENS_8epilogue10collective18CollectiveEpilogueINS1B_23Sm100TmaWarpSpecializedILi4ELi2ELi32ELb1ELb0EEEJSG_NS5_IJNSR_ISE_SB_EENSR_INSA_ILi32EEESB_EEEEESH_SI_SH_SI_NS1B_6fusion15FusionCallbacksIS1F_NS1K_17LinearCombinationISH_fSH_fLNS_15FloatRoundStyleE2EEESG_S1J_JEEENS4_5SM1004TMEM4LOAD26SM100_TMEM_LOAD_32dp32b32xESY_NSZ_INS10_ILi2ELi4ELi3EEES13_NSR_INS5_IJS14_S1H_EEENS5_IJS1H_SB_EEEEEEENS4_39AutoVectorizingCopyWithAssumedAlignmentILi128EEENS4_14SM90_TMA_STOREES1Y_S20_S20_EEEvvEEEEvNT_6ParamsE --------------------------
	.section	.nv.shared._ZN7cutlass13device_kernelINS_4gemm6kernel13GemmUniversalIN4cute5tupleIJiiiiEEENS1_10collective13CollectiveMmaINS1_35MainloopSm100TmaUmmaWarpSpecializedILi4ELi2ELi4ENS5_IJNS4_1CILi1EEESB_SB_EEEEENS5_IJNSA_ILi128EEESE_NSA_ILi64EEEEEENS_10bfloat16_tENS5_IJlSB_lEEESH_SI_NS4_8TiledMMAINS4_8MMA_AtomIJNS4_20SM100_MMA_F16BF16_SSISH_SH_fLi128ELi128ELNS4_4UMMA5MajorE0ELSN_0ELNSM_7ScaleInE0ELSO_0EEEEEENS4_6LayoutISC_NS5_IJNSA_ILi0EEESS_SS_EEEEENS5_IJNS4_10UnderscoreESV_SV_EEEEENS4_13SM90_TMA_LOADENS4_14ComposedLayoutINS4_7SwizzleILi3ELi4ELi3EEENS4_18smem_ptr_flag_bitsILi16EEENSR_INS5_IJNSA_ILi8EEESF_EEENS5_IJSF_SB_EEEEEEEvNS4_8identityESY_S18_vS19_EENS_8epilogue10collective18CollectiveEpilogueINS1B_23Sm100TmaWarpSpecializedILi4ELi2ELi32ELb1ELb0EEEJSG_NS5_IJNSR_ISE_SB_EENSR_INSA_ILi32EEESB_EEEEESH_SI_SH_SI_NS1B_6fusion15FusionCallbacksIS1F_NS1K_17LinearCombinationISH_fSH_fLNS_15FloatRoundStyleE2EEESG_S1J_JEEENS4_5SM1004TMEM4LOAD26SM100_TMEM_LOAD_32dp32b32xESY_NSZ_INS10_ILi2ELi4ELi3EEES13_NSR_INS5_IJS14_S1H_EEENS5_IJS1H_SB_EEEEEEENS4_39AutoVectorizingCopyWithAssumedAlignmentILi128EEENS4_14SM90_TMA_STOREES1Y_S20_S20_EEEvvEEEEvNT_6ParamsE,"aw",@nobits
	.sectionflags	@""
	.align	16
	.zero		1024


//--------------------- .nv.shared.reserved.0     --------------------------
	.section	.nv.shared.reserved.0,"aw",@nobits
	.weak		__nv_reservedSMEM_offset_0_alias
	.size		__nv_reservedSMEM_offset_0_alias, 0, 64
	.other		__nv_reservedSMEM_offset_0_alias,@"STO_CUDA_RESERVED_SHARED STV_DEFAULT"
__nv_reservedSMEM_offset_0_alias:
	.zero		0
.nv.shared.reserved.0:
	.zero		64
	.weak		__nv_reservedSMEM_tcgen05_partition
	.type		__nv_reservedSMEM_tcgen05_partition,@object
	.size		__nv_reservedSMEM_tcgen05_partition,(.L_0 - __nv_reservedSMEM_tcgen05_partition)
__nv_reservedSMEM_tcgen05_partition:
	.zero		32
.L_0:


//--------------------- .nv.global                --------------------------
	.section	.nv.global,"aw",@nobits
.nv.global:
	.type		_ZN40_INTERNAL_28186104_4_k_cu_ef689e2e_332294cute1_E,@object
	.size		_ZN40_INTERNAL_28186104_4_k_cu_ef689e2e_332294cute1_E,(_ZN40_INTERNAL_28186104_4_k_cu_ef689e2e_332294cuda3std3__45__cpo6cbeginE - _ZN40_INTERNAL_28186104_4_k_cu_ef689e2e_332294cute1_E)
_ZN40_INTERNAL_28186104_4_k_cu_ef689e2e_332294cute1_E:
	.zero		1
	.type		_ZN40_INTERNAL_28186104_4_k_cu_ef689e2e_332294cuda3std3__45__cpo6cbeginE,@object
	.size		_ZN40_INTERNAL_28186104_4_k_cu_ef689e2e_332294cuda3std3__45__cpo6cbeginE,(_ZN40_INTERNAL_28186104_4_k_cu_ef689e2e_332294cuda3std3__48in_placeE - _ZN40_INTERNAL_28186104_4_k_cu_ef689e2e_332294cuda3std3__45__cpo6cbeginE)
_ZN40_INTERNAL_28186104_4_k_cu_ef689e2e_332294cuda3std3__45__cpo6cbeginE:
	.zero		1
	.type		_ZN40_INTERNAL_28186104_4_k_cu_ef689e2e_332294cuda3std3__48in_placeE,@object
	.size		_ZN40_INTERNAL_28186104_4_k_cu_ef689e2e_332294cuda3std3__48in_placeE,(_ZN40_INTERNAL_28186104_4_k_cu_ef689e2e_332294cuda3std6ranges3__45__cpo9iter_moveE - _ZN40_INTERNAL_28186104_4_k_cu_ef689e2e_332294cuda3std3__48in_placeE)
_ZN40_INTERNAL_28186104_4_k_cu_ef689e2e_332294cuda3std3__48in_placeE:
	.zero		1
	.type		_ZN40_INTERNAL_28186104_4_k_cu_ef689e2e_332294cuda3std6ranges3__45__cpo9iter_moveE,@object
	.size		_ZN40_INTERNAL_28186104_4_k_cu_ef689e2e_332294cuda3std6ranges3__45__cpo9iter_moveE,(_ZN40_INTERNAL_28186104_4_k_cu_ef689e2e_332294cuda3std3__45__cpo5beginE - _ZN40_INTERNAL_28186104_4_k_cu_ef689e2e_332294cuda3std6ranges3__45__cpo9iter_moveE)
_ZN40_INTERNAL_28186104_4_k_cu_ef689e2e_332294cuda3std6ranges3__45__cpo9iter_moveE:
	.zero		1
	.type		_ZN40_INTERNAL_28186104_4_k_cu_ef689e2e_332294cuda3std3__45__cpo5beginE,@object
	.size		_ZN40_INTERNAL_28186104_4_k_cu_ef689e2e_332294cuda3std3__45__cpo5beginE,(_ZN40_INTERNAL_28186104_4_k_cu_ef689e2e_332294cuda3std3__442_GLOBAL__N__28186104_4_k_cu_ef689e2e_332296ignoreE - _ZN40_INTERNAL_28186104_4_k_cu_ef689e2e_332294cuda3std3__45__cpo5beginE)
_ZN40_INTERNAL_28186104_4_k_cu_ef689e2e_332294cuda3std3__45__cpo5beginE:
	.zero		1
	.type		_ZN40_INTERNAL_28186104_4_k_cu_ef689e2e_332294cuda3std3__442_GLOBAL__N__28186104_4_k_cu_ef689e2e_332296ignoreE,@object
	.size		_ZN40_INTERNAL_28186104_4_k_cu_ef689e2e_332294cuda3std3__442_GLOBAL__N__28186104_4_k_cu_ef689e2e_332296ignoreE,(_ZN40_INTERNAL_28186104_4_k_cu_ef689e2e_332294cute7productE - _ZN40_INTERNAL_28186104_4_k_cu_ef689e2e_332294cuda3std3__442_GLOBAL__N__28186104_4_k_cu_ef689e2e_332296ignoreE)
_ZN40_INTERNAL_28186104_4_k_cu_ef689e2e_332294cuda3std3__442_GLOBAL__N__28186104_4_k_cu_ef689e2e_332296ignoreE:
	.zero		1
	.type		_ZN40_INTERNAL_28186104_4_k_cu_ef689e2e_332294cute7productE,@object
	.size		_ZN40_INTERNAL_28186104_4_k_cu_ef689e2e_332294cute7productE,(_ZN40_INTERNAL_28186104_4_k_cu_ef689e2e_332294cuda3std3__45__cpo3endE - _ZN40_INTERNAL_28186104_4_k_cu_ef689e2e_332294cute7productE)
_ZN40_INTERNAL_28186104_4_k_cu_ef689e2e_332294cute7productE:
	.zero		1
	.type		_ZN40_INTERNAL_28186104_4_k_cu_ef689e2e_332294cuda3std3__45__cpo3endE,@object
	.size		_ZN40_INTERNAL_28186104_4_k_cu_ef689e2e_332294cuda3std3__45__cpo3endE,(_ZN40_INTERNAL_28186104_4_k_cu_ef689e2e_332294cuda3std3__419piecewise_constructE - _ZN40_INTERNAL_28186104_4_k_cu_ef689e2e_332294cuda3std3__45__cpo3endE)
_ZN40_INTERNAL_28186104_4_k_cu_ef689e2e_332294cuda3std3__45__cpo3endE:
	.zero		1
	.type		_ZN40_INTERNAL_28186104_4_k_cu_ef689e2e_332294cuda3std3__419piecewise_constructE,@object
	.size		_ZN40_INTERNAL_28186104_4_k_cu_ef689e2e_332294cuda3std3__419piecewise_constructE,(_ZN40_INTERNAL_28186104_4_k_cu_ef689e2e_332294cuda3std3__45__cpo4cendE - _ZN40_INTERNAL_28186104_4_k_cu_ef689e2e_332294cuda3std3__419piecewise_constructE)
_ZN40_INTERNAL_28186104_4_k_cu_ef689e2e_332294cuda3std3__419piecewise_constructE:
	.zero		1
	.type		_ZN40_INTERNAL_28186104_4_k_cu_ef689e2e_332294cuda3std3__45__cpo4cendE,@object
	.size		_ZN40_INTERNAL_28186104_4_k_cu_ef689e2e_332294cuda3std3__45__cpo4cendE,(_ZN40_INTERNAL_28186104_4_k_cu_ef689e2e_332294cuda3std6ranges3__45__cpo4swapE - _ZN40_INTERNAL_28186104_4_k_cu_ef689e2e_332294cuda3std3__45__cpo4cendE)
_ZN40_INTERNAL_28186104_4_k_cu_ef689e2e_332294cuda3std3__45__cpo4cendE:
	.zero		1
	.type		_ZN40_INTERNAL_28186104_4_k_cu_ef689e2e_332294cuda3std6ranges3__45__cpo4swapE,@object
	.size		_ZN40_INTERNAL_28186104_4_k_cu_ef689e2e_332294cuda3std6ranges3__45__cpo4swapE,(.L_10 - _ZN40_INTERNAL_28186104_4_k_cu_ef689e2e_332294cuda3std6ranges3__45__cpo4swapE)
_ZN40_INTERNAL_28186104_4_k_cu_ef689e2e_332294cuda3std6ranges3__45__cpo4swapE:
	.zero		1
.L_10:


//--------------------- .nv.constant0._ZN7cutlass13device_kernelINS_4gemm6kernel13GemmUniversalIN4cute5tupleIJiiiiEEENS1_10collective13CollectiveMmaINS1_35MainloopSm100TmaUmmaWarpSpecializedILi4ELi2ELi4ENS5_IJNS4_1CILi1EEESB_SB_EEEEENS5_IJNSA_ILi128EEESE_NSA_ILi64EEEEEENS_10bfloat16_tENS5_IJlSB_lEEESH_SI_NS4_8TiledMMAINS4_8MMA_AtomIJNS4_20SM100_MMA_F16BF16_SSISH_SH_fLi128ELi128ELNS4_4UMMA5MajorE0ELSN_0ELNSM_7ScaleInE0ELSO_0EEEEEENS4_6LayoutISC_NS5_IJNSA_ILi0EEESS_SS_EEEEENS5_IJNS4_10UnderscoreESV_SV_EEEEENS4_13SM90_TMA_LOADENS4_14ComposedLayoutINS4_7SwizzleILi3ELi4ELi3EEENS4_18smem_ptr_flag_bitsILi16EEENSR_INS5_IJNSA_ILi8EEESF_EEENS5_IJSF_SB_EEEEEEEvNS4_8identityESY_S18_vS19_EENS_8epilogue10collective18CollectiveEpilogueINS1B_23Sm100TmaWarpSpecializedILi4ELi2ELi32ELb1ELb0EEEJSG_NS5_IJNSR_ISE_SB_EENSR_INSA_ILi32EEESB_EEEEESH_SI_SH_SI_NS1B_6fusion15FusionCallbacksIS1F_NS1K_17LinearCombinationISH_fSH_fLNS_15FloatRoundStyleE2EEESG_S1J_JEEENS4_5SM1004TMEM4LOAD26SM100_TMEM_LOAD_32dp32b32xESY_NSZ_INS10_ILi2ELi4ELi3EEES13_NSR_INS5_IJS14_S1H_EEENS5_IJS1H_SB_EEEEEEENS4_39AutoVectorizingCopyWithAssumedAlignmentILi128EEENS4_14SM90_TMA_STOREES1Y_S20_S20_EEEvvEEEEvNT_6ParamsE --------------------------
	.section	.nv.constant0._ZN7cutlass13device_kernelINS_4gemm6kernel13GemmUniversalIN4cute5tupleIJiiiiEEENS1_10collective13CollectiveMmaINS1_35MainloopSm100TmaUmmaWarpSpecializedILi4ELi2ELi4ENS5_IJNS4_1CILi1EEESB_SB_EEEEENS5_IJNSA_ILi128EEESE_NSA_ILi64EEEEEENS_10bfloat16_tENS5_IJlSB_lEEESH_SI_NS4_8TiledMMAINS4_8MMA_AtomIJNS4_20SM100_MMA_F16BF16_SSISH_SH_fLi128ELi128ELNS4_4UMMA5MajorE0ELSN_0ELNSM_7ScaleInE0ELSO_0EEEEEENS4_6LayoutISC_NS5_IJNSA_ILi0EEESS_SS_EEEEENS5_IJNS4_10UnderscoreESV_SV_EEEEENS4_13SM90_TMA_LOADENS4_14ComposedLayoutINS4_7SwizzleILi3ELi4ELi3EEENS4_18smem_ptr_flag_bitsILi16EEENSR_INS5_IJNSA_ILi8EEESF_EEENS5_IJSF_SB_EEEEEEEvNS4_8identityESY_S18_vS19_EENS_8epilogue10collective18CollectiveEpilogueINS1B_23Sm100TmaWarpSpecializedILi4ELi2ELi32ELb1ELb0EEEJSG_NS5_IJNSR_ISE_SB_EENSR_INSA_ILi32EEESB_EEEEESH_SI_SH_SI_NS1B_6fusion15FusionCallbacksIS1F_NS1K_17LinearCombinationISH_fSH_fLNS_15FloatRoundStyleE2EEESG_S1J_JEEENS4_5SM1004TMEM4LOAD26SM100_TMEM_LOAD_32dp32b32xESY_NSZ_INS10_ILi2ELi4ELi3EEES13_NSR_INS5_IJS14_S1H_EEENS5_IJS1H_SB_EEEEEEENS4_39AutoVectorizingCopyWithAssumedAlignmentILi128EEENS4_14SM90_TMA_STOREES1Y_S20_S20_EEEvvEEEEvNT_6ParamsE,"a",@progbits
	.sectionflags	@""
	.align	4
.nv.constant0._ZN7cutlass13device_kernelINS_4gemm6kernel13GemmUniversalIN4cute5tupleIJiiiiEEENS1_10collective13CollectiveMmaINS1_35MainloopSm100TmaUmmaWarpSpecializedILi4ELi2ELi4ENS5_IJNS4_1CILi1EEESB_SB_EEEEENS5_IJNSA_ILi128EEESE_NSA_ILi64EEEEEENS_10bfloat16_tENS5_IJlSB_lEEESH_SI_NS4_8TiledMMAINS4_8MMA_AtomIJNS4_20SM100_MMA_F16BF16_SSISH_SH_fLi128ELi128ELNS4_4UMMA5MajorE0ELSN_0ELNSM_7ScaleInE0ELSO_0EEEEEENS4_6LayoutISC_NS5_IJNSA_ILi0EEESS_SS_EEEEENS5_IJNS4_10UnderscoreESV_SV_EEEEENS4_13SM90_TMA_LOADENS4_14ComposedLayoutINS4_7SwizzleILi3ELi4ELi3EEENS4_18smem_ptr_flag_bitsILi16EEENSR_INS5_IJNSA_ILi8EEESF_EEENS5_IJSF_SB_EEEEEEEvNS4_8identityESY_S18_vS19_EENS_8epilogue10collective18CollectiveEpilogueINS1B_23Sm100TmaWarpSpecializedILi4ELi2ELi32ELb1ELb0EEEJSG_NS5_IJNSR_ISE_SB_EENSR_INSA_ILi32EEESB_EEEEESH_SI_SH_SI_NS1B_6fusion15FusionCallbacksIS1F_NS1K_17LinearCombinationISH_fSH_fLNS_15FloatRoundStyleE2EEESG_S1J_JEEENS4_5SM1004TMEM4LOAD26SM100_TMEM_LOAD_32dp32b32xESY_NSZ_INS10_ILi2ELi4ELi3EEES13_NSR_INS5_IJS14_S1H_EEENS5_IJS1H_SB_EEEEEEENS4_39AutoVectorizingCopyWithAssumedAlignmentILi128EEENS4_14SM90_TMA_STOREES1Y_S20_S20_EEEvvEEEEvNT_6ParamsE:
	.zero		2944


//--------------------- SYMBOLS --------------------------

	.type		.nv.reservedSmem.offset0,@object
	.size		.nv.reservedSmem.offset0,0x4
	.type		.nv.reservedSmem.cap,@object
	.size		.nv.reservedSmem.cap,0x4
	.type		__assertfail,@function
